//
// Generated by NVIDIA NVVM Compiler
//
// Compiler Build ID: CL-36424714
// Cuda compilation tools, release 13.0, V13.0.88
// Based on NVVM 20.0.0
//

.version 9.0
.target sm_100
.address_size 64

	// .globl	_Z14blurImgKernel1P6uchar3iiPfiS0_
.const .align 4 .b8 dc_filter[324];
.extern .shared .align 16 .b8 s_inPixels[];

.visible .entry _Z14blurImgKernel1P6uchar3iiPfiS0_(
	.param .u64 .ptr .align 1 _Z14blurImgKernel1P6uchar3iiPfiS0__param_0,
	.param .u32 _Z14blurImgKernel1P6uchar3iiPfiS0__param_1,
	.param .u32 _Z14blurImgKernel1P6uchar3iiPfiS0__param_2,
	.param .u64 .ptr .align 1 _Z14blurImgKernel1P6uchar3iiPfiS0__param_3,
	.param .u32 _Z14blurImgKernel1P6uchar3iiPfiS0__param_4,
	.param .u64 .ptr .align 1 _Z14blurImgKernel1P6uchar3iiPfiS0__param_5
)
{
	.reg .pred 	%p<52>;
	.reg .b16 	%rs<22>;
	.reg .b32 	%r<66>;
	.reg .b32 	%f<138>;
	.reg .b64 	%rd<41>;

	ld.param.u64 	%rd7, [_Z14blurImgKernel1P6uchar3iiPfiS0__param_0];
	ld.param.u32 	%r27, [_Z14blurImgKernel1P6uchar3iiPfiS0__param_1];
	ld.param.u32 	%r28, [_Z14blurImgKernel1P6uchar3iiPfiS0__param_2];
	ld.param.u64 	%rd8, [_Z14blurImgKernel1P6uchar3iiPfiS0__param_3];
	ld.param.u32 	%r29, [_Z14blurImgKernel1P6uchar3iiPfiS0__param_4];
	cvta.to.global.u64 	%rd1, %rd8;
	cvta.to.global.u64 	%rd2, %rd7;
	mov.u32 	%r30, %ctaid.y;
	mov.u32 	%r31, %ntid.y;
	mov.u32 	%r32, %tid.y;
	mad.lo.s32 	%r1, %r30, %r31, %r32;
	mov.u32 	%r33, %ctaid.x;
	mov.u32 	%r34, %ntid.x;
	mov.u32 	%r35, %tid.x;
	mad.lo.s32 	%r2, %r33, %r34, %r35;
	setp.ge.s32 	%p2, %r1, %r27;
	setp.lt.s32 	%p3, %r2, 0;
	setp.ge.s32 	%p4, %r2, %r28;
	or.pred  	%p5, %p2, %p4;
	or.pred  	%p6, %p5, %p3;
	@%p6 bra 	$L__BB0_26;
	setp.lt.s32 	%p7, %r29, 1;
	mov.f32 	%f102, 0f00000000;
	mov.f32 	%f103, %f102;
	mov.f32 	%f104, %f102;
	@%p7 bra 	$L__BB0_25;
	shr.u32 	%r37, %r29, 1;
	sub.s32 	%r3, %r2, %r37;
	and.b32  	%r38, %r29, 2147483644;
	neg.s32 	%r4, %r38;
	add.s32 	%r5, %r3, 3;
	mov.f32 	%f104, 0f00000000;
	mov.b32 	%r59, 0;
	mov.f32 	%f103, %f104;
	mov.f32 	%f102, %f104;
$L__BB0_3:
	setp.lt.u32 	%p8, %r29, 4;
	shr.u32 	%r40, %r29, 1;
	sub.s32 	%r41, %r1, %r40;
	add.s32 	%r42, %r41, %r59;
	setp.gt.s32 	%p9, %r42, -1;
	setp.lt.s32 	%p10, %r42, %r27;
	and.pred  	%p1, %p9, %p10;
	mul.lo.s32 	%r7, %r42, %r27;
	mul.lo.s32 	%r8, %r59, %r29;
	mov.b32 	%r65, 0;
	@%p8 bra 	$L__BB0_14;
	mul.wide.u32 	%rd9, %r8, 4;
	add.s64 	%rd10, %rd1, %rd9;
	add.s64 	%rd40, %rd10, 12;
	add.s32 	%r60, %r3, %r7;
	mov.u32 	%r61, %r5;
	mov.u32 	%r62, %r8;
	mov.u32 	%r63, %r4;
$L__BB0_5:
	.pragma "nounroll";
	add.s32 	%r14, %r61, -2;
	add.s32 	%r43, %r61, -3;
	setp.gt.s32 	%p11, %r43, -1;
	setp.lt.s32 	%p12, %r43, %r28;
	and.pred  	%p13, %p11, %p12;
	and.pred  	%p14, %p1, %p13;
	not.pred 	%p15, %p14;
	@%p15 bra 	$L__BB0_7;
	mul.wide.u32 	%rd11, %r60, 3;
	add.s64 	%rd12, %rd2, %rd11;
	ld.global.u8 	%rs1, [%rd12];
	ld.global.u8 	%rs2, [%rd12+1];
	ld.global.u8 	%rs3, [%rd12+2];
	mul.wide.u32 	%rd13, %r62, 4;
	add.s64 	%rd14, %rd1, %rd13;
	ld.global.f32 	%f67, [%rd14];
	cvt.rn.f32.u16 	%f68, %rs1;
	fma.rn.f32 	%f102, %f67, %f68, %f102;
	cvt.rn.f32.u16 	%f69, %rs2;
	fma.rn.f32 	%f103, %f67, %f69, %f103;
	cvt.rn.f32.u16 	%f70, %rs3;
	fma.rn.f32 	%f104, %f67, %f70, %f104;
$L__BB0_7:
	setp.gt.s32 	%p16, %r14, -1;
	setp.lt.s32 	%p17, %r14, %r28;
	and.pred  	%p18, %p16, %p17;
	and.pred  	%p19, %p1, %p18;
	not.pred 	%p20, %p19;
	@%p20 bra 	$L__BB0_9;
	add.s32 	%r44, %r60, 1;
	mul.wide.u32 	%rd15, %r44, 3;
	add.s64 	%rd16, %rd2, %rd15;
	ld.global.u8 	%rs4, [%rd16];
	ld.global.u8 	%rs5, [%rd16+1];
	ld.global.u8 	%rs6, [%rd16+2];
	ld.global.f32 	%f71, [%rd40+-8];
	cvt.rn.f32.u16 	%f72, %rs4;
	fma.rn.f32 	%f102, %f71, %f72, %f102;
	cvt.rn.f32.u16 	%f73, %rs5;
	fma.rn.f32 	%f103, %f71, %f73, %f103;
	cvt.rn.f32.u16 	%f74, %rs6;
	fma.rn.f32 	%f104, %f71, %f74, %f104;
$L__BB0_9:
	add.s32 	%r45, %r14, 1;
	setp.gt.s32 	%p21, %r45, -1;
	setp.lt.s32 	%p22, %r45, %r28;
	and.pred  	%p23, %p21, %p22;
	and.pred  	%p24, %p1, %p23;
	not.pred 	%p25, %p24;
	@%p25 bra 	$L__BB0_11;
	add.s32 	%r46, %r60, 2;
	mul.wide.u32 	%rd17, %r46, 3;
	add.s64 	%rd18, %rd2, %rd17;
	ld.global.u8 	%rs7, [%rd18];
	ld.global.u8 	%rs8, [%rd18+1];
	ld.global.u8 	%rs9, [%rd18+2];
	ld.global.f32 	%f75, [%rd40+-4];
	cvt.rn.f32.u16 	%f76, %rs7;
	fma.rn.f32 	%f102, %f75, %f76, %f102;
	cvt.rn.f32.u16 	%f77, %rs8;
	fma.rn.f32 	%f103, %f75, %f77, %f103;
	cvt.rn.f32.u16 	%f78, %rs9;
	fma.rn.f32 	%f104, %f75, %f78, %f104;
$L__BB0_11:
	setp.gt.s32 	%p26, %r61, -1;
	setp.lt.s32 	%p27, %r61, %r28;
	and.pred  	%p28, %p26, %p27;
	and.pred  	%p29, %p1, %p28;
	not.pred 	%p30, %p29;
	@%p30 bra 	$L__BB0_13;
	add.s32 	%r47, %r60, 3;
	mul.wide.u32 	%rd19, %r47, 3;
	add.s64 	%rd20, %rd2, %rd19;
	ld.global.u8 	%rs10, [%rd20];
	ld.global.u8 	%rs11, [%rd20+1];
	ld.global.u8 	%rs12, [%rd20+2];
	ld.global.f32 	%f79, [%rd40];
	cvt.rn.f32.u16 	%f80, %rs10;
	fma.rn.f32 	%f102, %f79, %f80, %f102;
	cvt.rn.f32.u16 	%f81, %rs11;
	fma.rn.f32 	%f103, %f79, %f81, %f103;
	cvt.rn.f32.u16 	%f82, %rs12;
	fma.rn.f32 	%f104, %f79, %f82, %f104;
$L__BB0_13:
	and.b32  	%r65, %r29, 2147483644;
	add.s32 	%r63, %r63, 4;
	add.s64 	%rd40, %rd40, 16;
	add.s32 	%r62, %r62, 4;
	add.s32 	%r61, %r61, 4;
	add.s32 	%r60, %r60, 4;
	setp.ne.s32 	%p31, %r63, 0;
	@%p31 bra 	$L__BB0_5;
$L__BB0_14:
	and.b32  	%r48, %r29, 3;
	setp.eq.s32 	%p32, %r48, 0;
	@%p32 bra 	$L__BB0_24;
	setp.eq.s32 	%p33, %r48, 1;
	@%p33 bra 	$L__BB0_21;
	add.s32 	%r21, %r3, %r65;
	setp.gt.s32 	%p34, %r21, -1;
	setp.lt.s32 	%p35, %r21, %r28;
	and.pred  	%p36, %p34, %p35;
	and.pred  	%p37, %p1, %p36;
	not.pred 	%p38, %p37;
	@%p38 bra 	$L__BB0_18;
	add.s32 	%r49, %r21, %r7;
	mul.wide.u32 	%rd21, %r49, 3;
	add.s64 	%rd22, %rd2, %rd21;
	ld.global.u8 	%rs13, [%rd22];
	ld.global.u8 	%rs14, [%rd22+1];
	ld.global.u8 	%rs15, [%rd22+2];
	add.s32 	%r50, %r65, %r8;
	mul.wide.u32 	%rd23, %r50, 4;
	add.s64 	%rd24, %rd1, %rd23;
	ld.global.f32 	%f84, [%rd24];
	cvt.rn.f32.u16 	%f85, %rs13;
	fma.rn.f32 	%f102, %f84, %f85, %f102;
	cvt.rn.f32.u16 	%f86, %rs14;
	fma.rn.f32 	%f103, %f84, %f86, %f103;
	cvt.rn.f32.u16 	%f87, %rs15;
	fma.rn.f32 	%f104, %f84, %f87, %f104;
$L__BB0_18:
	add.s32 	%r22, %r21, 1;
	setp.gt.s32 	%p39, %r22, -1;
	setp.lt.s32 	%p40, %r22, %r28;
	and.pred  	%p41, %p39, %p40;
	and.pred  	%p42, %p1, %p41;
	not.pred 	%p43, %p42;
	@%p43 bra 	$L__BB0_20;
	add.s32 	%r51, %r22, %r7;
	mul.wide.u32 	%rd25, %r51, 3;
	add.s64 	%rd26, %rd2, %rd25;
	ld.global.u8 	%rs16, [%rd26];
	ld.global.u8 	%rs17, [%rd26+1];
	ld.global.u8 	%rs18, [%rd26+2];
	cvt.u64.u32 	%rd27, %r8;
	cvt.u64.u32 	%rd28, %r65;
	add.s64 	%rd29, %rd28, %rd27;
	shl.b64 	%rd30, %rd29, 2;
	add.s64 	%rd31, %rd1, %rd30;
	ld.global.f32 	%f88, [%rd31+4];
	cvt.rn.f32.u16 	%f89, %rs16;
	fma.rn.f32 	%f102, %f88, %f89, %f102;
	cvt.rn.f32.u16 	%f90, %rs17;
	fma.rn.f32 	%f103, %f88, %f90, %f103;
	cvt.rn.f32.u16 	%f91, %rs18;
	fma.rn.f32 	%f104, %f88, %f91, %f104;
$L__BB0_20:
	add.s32 	%r65, %r65, 2;
$L__BB0_21:
	and.b32  	%r52, %r29, 1;
	setp.eq.b32 	%p44, %r52, 1;
	not.pred 	%p45, %p44;
	@%p45 bra 	$L__BB0_24;
	add.s32 	%r25, %r3, %r65;
	setp.gt.s32 	%p46, %r25, -1;
	setp.lt.s32 	%p47, %r25, %r28;
	and.pred  	%p48, %p46, %p47;
	and.pred  	%p49, %p1, %p48;
	not.pred 	%p50, %p49;
	@%p50 bra 	$L__BB0_24;
	add.s32 	%r53, %r25, %r7;
	mul.wide.u32 	%rd32, %r53, 3;
	add.s64 	%rd33, %rd2, %rd32;
	ld.global.u8 	%rs19, [%rd33];
	ld.global.u8 	%rs20, [%rd33+1];
	ld.global.u8 	%rs21, [%rd33+2];
	add.s32 	%r54, %r65, %r8;
	mul.wide.u32 	%rd34, %r54, 4;
	add.s64 	%rd35, %rd1, %rd34;
	ld.global.f32 	%f92, [%rd35];
	cvt.rn.f32.u16 	%f93, %rs19;
	fma.rn.f32 	%f102, %f92, %f93, %f102;
	cvt.rn.f32.u16 	%f94, %rs20;
	fma.rn.f32 	%f103, %f92, %f94, %f103;
	cvt.rn.f32.u16 	%f95, %rs21;
	fma.rn.f32 	%f104, %f92, %f95, %f104;
$L__BB0_24:
	add.s32 	%r59, %r59, 1;
	setp.ne.s32 	%p51, %r59, %r29;
	@%p51 bra 	$L__BB0_3;
$L__BB0_25:
	ld.param.u64 	%rd39, [_Z14blurImgKernel1P6uchar3iiPfiS0__param_5];
	cvt.rzi.u32.f32 	%r55, %f102;
	cvt.rzi.u32.f32 	%r56, %f103;
	cvt.rzi.u32.f32 	%r57, %f104;
	mad.lo.s32 	%r58, %r27, %r1, %r2;
	cvta.to.global.u64 	%rd36, %rd39;
	mul.wide.u32 	%rd37, %r58, 3;
	add.s64 	%rd38, %rd36, %rd37;
	st.global.u8 	[%rd38], %r55;
	st.global.u8 	[%rd38+1], %r56;
	st.global.u8 	[%rd38+2], %r57;
$L__BB0_26:
	ret;

}
	// .globl	_Z14blurImgKernel2P6uchar3iiPfiS0_
.visible .entry _Z14blurImgKernel2P6uchar3iiPfiS0_(
	.param .u64 .ptr .align 1 _Z14blurImgKernel2P6uchar3iiPfiS0__param_0,
	.param .u32 _Z14blurImgKernel2P6uchar3iiPfiS0__param_1,
	.param .u32 _Z14blurImgKernel2P6uchar3iiPfiS0__param_2,
	.param .u64 .ptr .align 1 _Z14blurImgKernel2P6uchar3iiPfiS0__param_3,
	.param .u32 _Z14blurImgKernel2P6uchar3iiPfiS0__param_4,
	.param .u64 .ptr .align 1 _Z14blurImgKernel2P6uchar3iiPfiS0__param_5
)
{
	.reg .pred 	%p<26>;
	.reg .b16 	%rs<56>;
	.reg .b32 	%r<91>;
	.reg .b32 	%f<171>;
	.reg .b64 	%rd<33>;

	ld.param.u64 	%rd6, [_Z14blurImgKernel2P6uchar3iiPfiS0__param_0];
	ld.param.u32 	%r43, [_Z14blurImgKernel2P6uchar3iiPfiS0__param_1];
	ld.param.u32 	%r44, [_Z14blurImgKernel2P6uchar3iiPfiS0__param_2];
	ld.param.u64 	%rd8, [_Z14blurImgKernel2P6uchar3iiPfiS0__param_3];
	ld.param.u32 	%r45, [_Z14blurImgKernel2P6uchar3iiPfiS0__param_4];
	ld.param.u64 	%rd7, [_Z14blurImgKernel2P6uchar3iiPfiS0__param_5];
	cvta.to.global.u64 	%rd1, %rd8;
	shr.u32 	%r46, %r45, 31;
	add.s32 	%r47, %r45, %r46;
	shr.s32 	%r1, %r47, 1;
	mov.u32 	%r2, %ntid.x;
	and.b32  	%r48, %r47, -2;
	add.s32 	%r3, %r48, %r2;
	mov.u32 	%r49, %ntid.y;
	add.s32 	%r50, %r48, %r49;
	mul.lo.s32 	%r4, %r3, %r50;
	mul.lo.s32 	%r5, %r2, %r49;
	mov.u32 	%r51, %ctaid.x;
	mul.lo.s32 	%r6, %r51, %r2;
	mov.u32 	%r52, %ctaid.y;
	mul.lo.s32 	%r7, %r52, %r49;
	add.s32 	%r53, %r4, -1;
	div.s32 	%r8, %r53, %r5;
	setp.lt.s32 	%p1, %r8, 0;
	@%p1 bra 	$L__BB1_6;
	mov.u32 	%r55, %tid.y;
	mov.u32 	%r56, %tid.x;
	mad.lo.s32 	%r9, %r55, %r2, %r56;
	sub.s32 	%r10, %r7, %r1;
	sub.s32 	%r11, %r6, %r1;
	cvta.to.global.u64 	%rd2, %rd6;
	mov.b32 	%r84, 0;
$L__BB1_2:
	mad.lo.s32 	%r13, %r84, %r5, %r9;
	setp.ge.s32 	%p2, %r13, %r4;
	@%p2 bra 	$L__BB1_6;
	div.u32 	%r57, %r13, %r3;
	add.s32 	%r14, %r57, %r10;
	mul.lo.s32 	%r58, %r57, %r3;
	sub.s32 	%r59, %r13, %r58;
	add.s32 	%r15, %r59, %r11;
	setp.gt.s32 	%p3, %r14, -1;
	setp.lt.s32 	%p4, %r14, %r44;
	and.pred  	%p5, %p3, %p4;
	setp.gt.s32 	%p6, %r15, -1;
	setp.lt.s32 	%p7, %r15, %r43;
	and.pred  	%p8, %p6, %p7;
	and.pred  	%p9, %p5, %p8;
	mov.b16 	%rs53, 0;
	not.pred 	%p10, %p9;
	mov.u16 	%rs54, %rs53;
	mov.u16 	%rs55, %rs53;
	@%p10 bra 	$L__BB1_5;
	mad.lo.s32 	%r60, %r14, %r43, %r15;
	mul.wide.s32 	%rd9, %r60, 3;
	add.s64 	%rd10, %rd2, %rd9;
	ld.global.u8 	%rs55, [%rd10];
	ld.global.u8 	%rs54, [%rd10+1];
	ld.global.u8 	%rs53, [%rd10+2];
$L__BB1_5:
	mov.u32 	%r61, s_inPixels;
	mad.lo.s32 	%r62, %r13, 3, %r61;
	st.shared.u8 	[%r62], %rs55;
	st.shared.u8 	[%r62+1], %rs54;
	st.shared.u8 	[%r62+2], %rs53;
	add.s32 	%r16, %r84, 1;
	setp.ne.s32 	%p11, %r84, %r8;
	mov.u32 	%r84, %r16;
	@%p11 bra 	$L__BB1_2;
$L__BB1_6:
	bar.sync 	0;
	mov.u32 	%r17, %tid.y;
	add.s32 	%r18, %r7, %r17;
	mov.u32 	%r19, %tid.x;
	add.s32 	%r20, %r6, %r19;
	setp.ge.s32 	%p12, %r18, %r44;
	setp.lt.s32 	%p13, %r20, 0;
	setp.ge.s32 	%p14, %r20, %r43;
	or.pred  	%p15, %p12, %p14;
	or.pred  	%p16, %p15, %p13;
	@%p16 bra 	$L__BB1_22;
	setp.lt.s32 	%p17, %r45, 1;
	mov.f32 	%f165, 0f00000000;
	mov.f32 	%f166, %f165;
	mov.f32 	%f167, %f165;
	@%p17 bra 	$L__BB1_21;
	and.b32  	%r21, %r45, 7;
	and.b32  	%r22, %r45, 3;
	and.b32  	%r23, %r45, 2147483640;
	and.b32  	%r24, %r45, 1;
	neg.s32 	%r25, %r23;
	mov.u32 	%r64, s_inPixels;
	mad.lo.s32 	%r65, %r19, 3, %r64;
	add.s32 	%r26, %r65, 11;
	mul.lo.s32 	%r27, %r3, 3;
	mov.f32 	%f167, 0f00000000;
	mov.b32 	%r85, 0;
	mov.f32 	%f166, %f167;
	mov.f32 	%f165, %f167;
$L__BB1_9:
	setp.lt.u32 	%p18, %r45, 8;
	add.s32 	%r29, %r85, %r17;
	mul.lo.s32 	%r30, %r85, %r45;
	mad.lo.s32 	%r31, %r29, %r3, %r19;
	mov.b32 	%r89, 0;
	@%p18 bra 	$L__BB1_12;
	mad.lo.s32 	%r86, %r27, %r29, %r26;
	mul.wide.u32 	%rd11, %r30, 4;
	add.s64 	%rd12, %rd1, %rd11;
	add.s64 	%rd32, %rd12, 16;
	mov.u32 	%r87, %r25;
$L__BB1_11:
	.pragma "nounroll";
	ld.global.f32 	%f46, [%rd32+-16];
	ld.shared.u8 	%rs8, [%r86+-11];
	cvt.rn.f32.u16 	%f47, %rs8;
	fma.rn.f32 	%f48, %f46, %f47, %f165;
	ld.shared.u8 	%rs9, [%r86+-10];
	cvt.rn.f32.u16 	%f49, %rs9;
	fma.rn.f32 	%f50, %f46, %f49, %f166;
	ld.shared.u8 	%rs10, [%r86+-9];
	cvt.rn.f32.u16 	%f51, %rs10;
	fma.rn.f32 	%f52, %f46, %f51, %f167;
	ld.global.f32 	%f53, [%rd32+-12];
	ld.shared.u8 	%rs11, [%r86+-8];
	cvt.rn.f32.u16 	%f54, %rs11;
	fma.rn.f32 	%f55, %f53, %f54, %f48;
	ld.shared.u8 	%rs12, [%r86+-7];
	cvt.rn.f32.u16 	%f56, %rs12;
	fma.rn.f32 	%f57, %f53, %f56, %f50;
	ld.shared.u8 	%rs13, [%r86+-6];
	cvt.rn.f32.u16 	%f58, %rs13;
	fma.rn.f32 	%f59, %f53, %f58, %f52;
	ld.global.f32 	%f60, [%rd32+-8];
	ld.shared.u8 	%rs14, [%r86+-5];
	cvt.rn.f32.u16 	%f61, %rs14;
	fma.rn.f32 	%f62, %f60, %f61, %f55;
	ld.shared.u8 	%rs15, [%r86+-4];
	cvt.rn.f32.u16 	%f63, %rs15;
	fma.rn.f32 	%f64, %f60, %f63, %f57;
	ld.shared.u8 	%rs16, [%r86+-3];
	cvt.rn.f32.u16 	%f65, %rs16;
	fma.rn.f32 	%f66, %f60, %f65, %f59;
	ld.global.f32 	%f67, [%rd32+-4];
	ld.shared.u8 	%rs17, [%r86+-2];
	cvt.rn.f32.u16 	%f68, %rs17;
	fma.rn.f32 	%f69, %f67, %f68, %f62;
	ld.shared.u8 	%rs18, [%r86+-1];
	cvt.rn.f32.u16 	%f70, %rs18;
	fma.rn.f32 	%f71, %f67, %f70, %f64;
	ld.shared.u8 	%rs19, [%r86];
	cvt.rn.f32.u16 	%f72, %rs19;
	fma.rn.f32 	%f73, %f67, %f72, %f66;
	ld.global.f32 	%f74, [%rd32];
	ld.shared.u8 	%rs20, [%r86+1];
	cvt.rn.f32.u16 	%f75, %rs20;
	fma.rn.f32 	%f76, %f74, %f75, %f69;
	ld.shared.u8 	%rs21, [%r86+2];
	cvt.rn.f32.u16 	%f77, %rs21;
	fma.rn.f32 	%f78, %f74, %f77, %f71;
	ld.shared.u8 	%rs22, [%r86+3];
	cvt.rn.f32.u16 	%f79, %rs22;
	fma.rn.f32 	%f80, %f74, %f79, %f73;
	ld.global.f32 	%f81, [%rd32+4];
	ld.shared.u8 	%rs23, [%r86+4];
	cvt.rn.f32.u16 	%f82, %rs23;
	fma.rn.f32 	%f83, %f81, %f82, %f76;
	ld.shared.u8 	%rs24, [%r86+5];
	cvt.rn.f32.u16 	%f84, %rs24;
	fma.rn.f32 	%f85, %f81, %f84, %f78;
	ld.shared.u8 	%rs25, [%r86+6];
	cvt.rn.f32.u16 	%f86, %rs25;
	fma.rn.f32 	%f87, %f81, %f86, %f80;
	ld.global.f32 	%f88, [%rd32+8];
	ld.shared.u8 	%rs26, [%r86+7];
	cvt.rn.f32.u16 	%f89, %rs26;
	fma.rn.f32 	%f90, %f88, %f89, %f83;
	ld.shared.u8 	%rs27, [%r86+8];
	cvt.rn.f32.u16 	%f91, %rs27;
	fma.rn.f32 	%f92, %f88, %f91, %f85;
	ld.shared.u8 	%rs28, [%r86+9];
	cvt.rn.f32.u16 	%f93, %rs28;
	fma.rn.f32 	%f94, %f88, %f93, %f87;
	ld.global.f32 	%f95, [%rd32+12];
	ld.shared.u8 	%rs29, [%r86+10];
	cvt.rn.f32.u16 	%f96, %rs29;
	fma.rn.f32 	%f165, %f95, %f96, %f90;
	ld.shared.u8 	%rs30, [%r86+11];
	cvt.rn.f32.u16 	%f97, %rs30;
	fma.rn.f32 	%f166, %f95, %f97, %f92;
	ld.shared.u8 	%rs31, [%r86+12];
	cvt.rn.f32.u16 	%f98, %rs31;
	fma.rn.f32 	%f167, %f95, %f98, %f94;
	add.s32 	%r87, %r87, 8;
	add.s32 	%r86, %r86, 24;
	add.s64 	%rd32, %rd32, 32;
	setp.ne.s32 	%p19, %r87, 0;
	mov.u32 	%r89, %r23;
	@%p19 bra 	$L__BB1_11;
$L__BB1_12:
	setp.eq.s32 	%p20, %r21, 0;
	@%p20 bra 	$L__BB1_20;
	add.s32 	%r67, %r21, -1;
	setp.lt.u32 	%p21, %r67, 3;
	@%p21 bra 	$L__BB1_15;
	add.s32 	%r68, %r89, %r30;
	mul.wide.u32 	%rd13, %r68, 4;
	add.s64 	%rd14, %rd1, %rd13;
	ld.global.f32 	%f100, [%rd14];
	add.s32 	%r69, %r31, %r89;
	mov.u32 	%r70, s_inPixels;
	mad.lo.s32 	%r71, %r69, 3, %r70;
	ld.shared.u8 	%rs32, [%r71];
	cvt.rn.f32.u16 	%f101, %rs32;
	fma.rn.f32 	%f102, %f100, %f101, %f165;
	ld.shared.u8 	%rs33, [%r71+1];
	cvt.rn.f32.u16 	%f103, %rs33;
	fma.rn.f32 	%f104, %f100, %f103, %f166;
	ld.shared.u8 	%rs34, [%r71+2];
	cvt.rn.f32.u16 	%f105, %rs34;
	fma.rn.f32 	%f106, %f100, %f105, %f167;
	cvt.u64.u32 	%rd15, %r30;
	cvt.u64.u32 	%rd16, %r89;
	add.s64 	%rd17, %rd16, %rd15;
	shl.b64 	%rd18, %rd17, 2;
	add.s64 	%rd19, %rd1, %rd18;
	ld.global.f32 	%f107, [%rd19+4];
	ld.shared.u8 	%rs35, [%r71+3];
	cvt.rn.f32.u16 	%f108, %rs35;
	fma.rn.f32 	%f109, %f107, %f108, %f102;
	ld.shared.u8 	%rs36, [%r71+4];
	cvt.rn.f32.u16 	%f110, %rs36;
	fma.rn.f32 	%f111, %f107, %f110, %f104;
	ld.shared.u8 	%rs37, [%r71+5];
	cvt.rn.f32.u16 	%f112, %rs37;
	fma.rn.f32 	%f113, %f107, %f112, %f106;
	ld.global.f32 	%f114, [%rd19+8];
	ld.shared.u8 	%rs38, [%r71+6];
	cvt.rn.f32.u16 	%f115, %rs38;
	fma.rn.f32 	%f116, %f114, %f115, %f109;
	ld.shared.u8 	%rs39, [%r71+7];
	cvt.rn.f32.u16 	%f117, %rs39;
	fma.rn.f32 	%f118, %f114, %f117, %f111;
	ld.shared.u8 	%rs40, [%r71+8];
	cvt.rn.f32.u16 	%f119, %rs40;
	fma.rn.f32 	%f120, %f114, %f119, %f113;
	ld.global.f32 	%f121, [%rd19+12];
	ld.shared.u8 	%rs41, [%r71+9];
	cvt.rn.f32.u16 	%f122, %rs41;
	fma.rn.f32 	%f165, %f121, %f122, %f116;
	ld.shared.u8 	%rs42, [%r71+10];
	cvt.rn.f32.u16 	%f123, %rs42;
	fma.rn.f32 	%f166, %f121, %f123, %f118;
	ld.shared.u8 	%rs43, [%r71+11];
	cvt.rn.f32.u16 	%f124, %rs43;
	fma.rn.f32 	%f167, %f121, %f124, %f120;
	add.s32 	%r89, %r89, 4;
$L__BB1_15:
	setp.eq.s32 	%p22, %r22, 0;
	@%p22 bra 	$L__BB1_20;
	setp.eq.s32 	%p23, %r22, 1;
	@%p23 bra 	$L__BB1_18;
	add.s32 	%r72, %r89, %r30;
	mul.wide.u32 	%rd20, %r72, 4;
	add.s64 	%rd21, %rd1, %rd20;
	ld.global.f32 	%f126, [%rd21];
	add.s32 	%r73, %r31, %r89;
	mov.u32 	%r74, s_inPixels;
	mad.lo.s32 	%r75, %r73, 3, %r74;
	ld.shared.u8 	%rs44, [%r75];
	cvt.rn.f32.u16 	%f127, %rs44;
	fma.rn.f32 	%f128, %f126, %f127, %f165;
	ld.shared.u8 	%rs45, [%r75+1];
	cvt.rn.f32.u16 	%f129, %rs45;
	fma.rn.f32 	%f130, %f126, %f129, %f166;
	ld.shared.u8 	%rs46, [%r75+2];
	cvt.rn.f32.u16 	%f131, %rs46;
	fma.rn.f32 	%f132, %f126, %f131, %f167;
	cvt.u64.u32 	%rd22, %r30;
	cvt.u64.u32 	%rd23, %r89;
	add.s64 	%rd24, %rd23, %rd22;
	shl.b64 	%rd25, %rd24, 2;
	add.s64 	%rd26, %rd1, %rd25;
	ld.global.f32 	%f133, [%rd26+4];
	ld.shared.u8 	%rs47, [%r75+3];
	cvt.rn.f32.u16 	%f134, %rs47;
	fma.rn.f32 	%f165, %f133, %f134, %f128;
	ld.shared.u8 	%rs48, [%r75+4];
	cvt.rn.f32.u16 	%f135, %rs48;
	fma.rn.f32 	%f166, %f133, %f135, %f130;
	ld.shared.u8 	%rs49, [%r75+5];
	cvt.rn.f32.u16 	%f136, %rs49;
	fma.rn.f32 	%f167, %f133, %f136, %f132;
	add.s32 	%r89, %r89, 2;
$L__BB1_18:
	setp.eq.s32 	%p24, %r24, 0;
	@%p24 bra 	$L__BB1_20;
	add.s32 	%r76, %r89, %r30;
	mul.wide.u32 	%rd27, %r76, 4;
	add.s64 	%rd28, %rd1, %rd27;
	ld.global.f32 	%f137, [%rd28];
	add.s32 	%r77, %r31, %r89;
	mov.u32 	%r78, s_inPixels;
	mad.lo.s32 	%r79, %r77, 3, %r78;
	ld.shared.u8 	%rs50, [%r79];
	cvt.rn.f32.u16 	%f138, %rs50;
	fma.rn.f32 	%f165, %f137, %f138, %f165;
	ld.shared.u8 	%rs51, [%r79+1];
	cvt.rn.f32.u16 	%f139, %rs51;
	fma.rn.f32 	%f166, %f137, %f139, %f166;
	ld.shared.u8 	%rs52, [%r79+2];
	cvt.rn.f32.u16 	%f140, %rs52;
	fma.rn.f32 	%f167, %f137, %f140, %f167;
$L__BB1_20:
	add.s32 	%r85, %r85, 1;
	setp.ne.s32 	%p25, %r85, %r45;
	@%p25 bra 	$L__BB1_9;
$L__BB1_21:
	cvt.rzi.u32.f32 	%r80, %f165;
	cvt.rzi.u32.f32 	%r81, %f166;
	cvt.rzi.u32.f32 	%r82, %f167;
	mad.lo.s32 	%r83, %r43, %r18, %r20;
	cvta.to.global.u64 	%rd29, %rd7;
	mul.wide.s32 	%rd30, %r83, 3;
	add.s64 	%rd31, %rd29, %rd30;
	st.global.u8 	[%rd31], %r80;
	st.global.u8 	[%rd31+1], %r81;
	st.global.u8 	[%rd31+2], %r82;
$L__BB1_22:
	ret;

}
	// .globl	_Z14blurImgKernel3P6uchar3iiiS0_
.visible .entry _Z14blurImgKernel3P6uchar3iiiS0_(
	.param .u64 .ptr .align 1 _Z14blurImgKernel3P6uchar3iiiS0__param_0,
	.param .u32 _Z14blurImgKernel3P6uchar3iiiS0__param_1,
	.param .u32 _Z14blurImgKernel3P6uchar3iiiS0__param_2,
	.param .u32 _Z14blurImgKernel3P6uchar3iiiS0__param_3,
	.param .u64 .ptr .align 1 _Z14blurImgKernel3P6uchar3iiiS0__param_4
)
{
	.reg .pred 	%p<26>;
	.reg .b16 	%rs<56>;
	.reg .b32 	%r<91>;
	.reg .b32 	%f<171>;
	.reg .b64 	%rd<35>;

	ld.param.u64 	%rd5, [_Z14blurImgKernel3P6uchar3iiiS0__param_0];
	ld.param.u32 	%r44, [_Z14blurImgKernel3P6uchar3iiiS0__param_1];
	ld.param.u32 	%r45, [_Z14blurImgKernel3P6uchar3iiiS0__param_2];
	ld.param.u32 	%r46, [_Z14blurImgKernel3P6uchar3iiiS0__param_3];
	ld.param.u64 	%rd6, [_Z14blurImgKernel3P6uchar3iiiS0__param_4];
	shr.u32 	%r47, %r46, 31;
	add.s32 	%r48, %r46, %r47;
	shr.s32 	%r1, %r48, 1;
	mov.u32 	%r2, %ntid.x;
	and.b32  	%r49, %r48, -2;
	add.s32 	%r3, %r49, %r2;
	mov.u32 	%r50, %ntid.y;
	add.s32 	%r51, %r49, %r50;
	mul.lo.s32 	%r4, %r3, %r51;
	mul.lo.s32 	%r5, %r2, %r50;
	mov.u32 	%r52, %ctaid.x;
	mul.lo.s32 	%r6, %r52, %r2;
	mov.u32 	%r53, %ctaid.y;
	mul.lo.s32 	%r7, %r53, %r50;
	add.s32 	%r54, %r4, -1;
	div.s32 	%r8, %r54, %r5;
	setp.lt.s32 	%p1, %r8, 0;
	@%p1 bra 	$L__BB2_6;
	mov.u32 	%r56, %tid.y;
	mov.u32 	%r57, %tid.x;
	mad.lo.s32 	%r9, %r56, %r2, %r57;
	sub.s32 	%r10, %r7, %r1;
	sub.s32 	%r11, %r6, %r1;
	cvta.to.global.u64 	%rd1, %rd5;
	mov.b32 	%r84, 0;
$L__BB2_2:
	mad.lo.s32 	%r13, %r84, %r5, %r9;
	setp.ge.s32 	%p2, %r13, %r4;
	@%p2 bra 	$L__BB2_6;
	div.u32 	%r58, %r13, %r3;
	add.s32 	%r14, %r58, %r10;
	mul.lo.s32 	%r59, %r58, %r3;
	sub.s32 	%r60, %r13, %r59;
	add.s32 	%r15, %r60, %r11;
	setp.gt.s32 	%p3, %r14, -1;
	setp.lt.s32 	%p4, %r14, %r45;
	and.pred  	%p5, %p3, %p4;
	setp.gt.s32 	%p6, %r15, -1;
	setp.lt.s32 	%p7, %r15, %r44;
	and.pred  	%p8, %p6, %p7;
	and.pred  	%p9, %p5, %p8;
	mov.b16 	%rs53, 0;
	not.pred 	%p10, %p9;
	mov.u16 	%rs54, %rs53;
	mov.u16 	%rs55, %rs53;
	@%p10 bra 	$L__BB2_5;
	mad.lo.s32 	%r61, %r14, %r44, %r15;
	mul.wide.s32 	%rd7, %r61, 3;
	add.s64 	%rd8, %rd1, %rd7;
	ld.global.u8 	%rs55, [%rd8];
	ld.global.u8 	%rs54, [%rd8+1];
	ld.global.u8 	%rs53, [%rd8+2];
$L__BB2_5:
	mov.u32 	%r62, s_inPixels;
	mad.lo.s32 	%r63, %r13, 3, %r62;
	st.shared.u8 	[%r63], %rs55;
	st.shared.u8 	[%r63+1], %rs54;
	st.shared.u8 	[%r63+2], %rs53;
	add.s32 	%r16, %r84, 1;
	setp.ne.s32 	%p11, %r84, %r8;
	mov.u32 	%r84, %r16;
	@%p11 bra 	$L__BB2_2;
$L__BB2_6:
	bar.sync 	0;
	mov.u32 	%r17, %tid.y;
	add.s32 	%r18, %r7, %r17;
	mov.u32 	%r19, %tid.x;
	add.s32 	%r20, %r6, %r19;
	setp.ge.s32 	%p12, %r18, %r45;
	setp.lt.s32 	%p13, %r20, 0;
	setp.ge.s32 	%p14, %r20, %r44;
	or.pred  	%p15, %p12, %p14;
	or.pred  	%p16, %p15, %p13;
	@%p16 bra 	$L__BB2_22;
	setp.lt.s32 	%p17, %r46, 1;
	mov.f32 	%f165, 0f00000000;
	mov.f32 	%f166, %f165;
	mov.f32 	%f167, %f165;
	@%p17 bra 	$L__BB2_21;
	and.b32  	%r21, %r46, 7;
	add.s32 	%r22, %r21, -1;
	and.b32  	%r23, %r46, 3;
	and.b32  	%r24, %r46, 2147483640;
	and.b32  	%r25, %r46, 1;
	neg.s32 	%r26, %r24;
	mov.u32 	%r65, s_inPixels;
	mad.lo.s32 	%r66, %r19, 3, %r65;
	add.s32 	%r27, %r66, 11;
	mul.lo.s32 	%r28, %r3, 3;
	mov.f32 	%f167, 0f00000000;
	mov.b32 	%r85, 0;
	mov.u64 	%rd29, dc_filter;
	mov.f32 	%f166, %f167;
	mov.f32 	%f165, %f167;
$L__BB2_9:
	setp.lt.u32 	%p18, %r46, 8;
	add.s32 	%r30, %r85, %r17;
	mul.lo.s32 	%r31, %r85, %r46;
	mad.lo.s32 	%r32, %r30, %r3, %r19;
	mov.b32 	%r89, 0;
	@%p18 bra 	$L__BB2_12;
	mad.lo.s32 	%r86, %r28, %r30, %r27;
	mul.wide.u32 	%rd9, %r31, 4;
	add.s64 	%rd11, %rd29, %rd9;
	add.s64 	%rd34, %rd11, 16;
	mov.u32 	%r87, %r26;
$L__BB2_11:
	.pragma "nounroll";
	ld.const.f32 	%f46, [%rd34+-16];
	ld.shared.u8 	%rs8, [%r86+-11];
	cvt.rn.f32.u16 	%f47, %rs8;
	fma.rn.f32 	%f48, %f46, %f47, %f165;
	ld.shared.u8 	%rs9, [%r86+-10];
	cvt.rn.f32.u16 	%f49, %rs9;
	fma.rn.f32 	%f50, %f46, %f49, %f166;
	ld.shared.u8 	%rs10, [%r86+-9];
	cvt.rn.f32.u16 	%f51, %rs10;
	fma.rn.f32 	%f52, %f46, %f51, %f167;
	ld.const.f32 	%f53, [%rd34+-12];
	ld.shared.u8 	%rs11, [%r86+-8];
	cvt.rn.f32.u16 	%f54, %rs11;
	fma.rn.f32 	%f55, %f53, %f54, %f48;
	ld.shared.u8 	%rs12, [%r86+-7];
	cvt.rn.f32.u16 	%f56, %rs12;
	fma.rn.f32 	%f57, %f53, %f56, %f50;
	ld.shared.u8 	%rs13, [%r86+-6];
	cvt.rn.f32.u16 	%f58, %rs13;
	fma.rn.f32 	%f59, %f53, %f58, %f52;
	ld.const.f32 	%f60, [%rd34+-8];
	ld.shared.u8 	%rs14, [%r86+-5];
	cvt.rn.f32.u16 	%f61, %rs14;
	fma.rn.f32 	%f62, %f60, %f61, %f55;
	ld.shared.u8 	%rs15, [%r86+-4];
	cvt.rn.f32.u16 	%f63, %rs15;
	fma.rn.f32 	%f64, %f60, %f63, %f57;
	ld.shared.u8 	%rs16, [%r86+-3];
	cvt.rn.f32.u16 	%f65, %rs16;
	fma.rn.f32 	%f66, %f60, %f65, %f59;
	ld.const.f32 	%f67, [%rd34+-4];
	ld.shared.u8 	%rs17, [%r86+-2];
	cvt.rn.f32.u16 	%f68, %rs17;
	fma.rn.f32 	%f69, %f67, %f68, %f62;
	ld.shared.u8 	%rs18, [%r86+-1];
	cvt.rn.f32.u16 	%f70, %rs18;
	fma.rn.f32 	%f71, %f67, %f70, %f64;
	ld.shared.u8 	%rs19, [%r86];
	cvt.rn.f32.u16 	%f72, %rs19;
	fma.rn.f32 	%f73, %f67, %f72, %f66;
	ld.const.f32 	%f74, [%rd34];
	ld.shared.u8 	%rs20, [%r86+1];
	cvt.rn.f32.u16 	%f75, %rs20;
	fma.rn.f32 	%f76, %f74, %f75, %f69;
	ld.shared.u8 	%rs21, [%r86+2];
	cvt.rn.f32.u16 	%f77, %rs21;
	fma.rn.f32 	%f78, %f74, %f77, %f71;
	ld.shared.u8 	%rs22, [%r86+3];
	cvt.rn.f32.u16 	%f79, %rs22;
	fma.rn.f32 	%f80, %f74, %f79, %f73;
	ld.const.f32 	%f81, [%rd34+4];
	ld.shared.u8 	%rs23, [%r86+4];
	cvt.rn.f32.u16 	%f82, %rs23;
	fma.rn.f32 	%f83, %f81, %f82, %f76;
	ld.shared.u8 	%rs24, [%r86+5];
	cvt.rn.f32.u16 	%f84, %rs24;
	fma.rn.f32 	%f85, %f81, %f84, %f78;
	ld.shared.u8 	%rs25, [%r86+6];
	cvt.rn.f32.u16 	%f86, %rs25;
	fma.rn.f32 	%f87, %f81, %f86, %f80;
	ld.const.f32 	%f88, [%rd34+8];
	ld.shared.u8 	%rs26, [%r86+7];
	cvt.rn.f32.u16 	%f89, %rs26;
	fma.rn.f32 	%f90, %f88, %f89, %f83;
	ld.shared.u8 	%rs27, [%r86+8];
	cvt.rn.f32.u16 	%f91, %rs27;
	fma.rn.f32 	%f92, %f88, %f91, %f85;
	ld.shared.u8 	%rs28, [%r86+9];
	cvt.rn.f32.u16 	%f93, %rs28;
	fma.rn.f32 	%f94, %f88, %f93, %f87;
	ld.const.f32 	%f95, [%rd34+12];
	ld.shared.u8 	%rs29, [%r86+10];
	cvt.rn.f32.u16 	%f96, %rs29;
	fma.rn.f32 	%f165, %f95, %f96, %f90;
	ld.shared.u8 	%rs30, [%r86+11];
	cvt.rn.f32.u16 	%f97, %rs30;
	fma.rn.f32 	%f166, %f95, %f97, %f92;
	ld.shared.u8 	%rs31, [%r86+12];
	cvt.rn.f32.u16 	%f98, %rs31;
	fma.rn.f32 	%f167, %f95, %f98, %f94;
	add.s32 	%r87, %r87, 8;
	add.s32 	%r86, %r86, 24;
	add.s64 	%rd34, %rd34, 32;
	setp.ne.s32 	%p19, %r87, 0;
	mov.u32 	%r89, %r24;
	@%p19 bra 	$L__BB2_11;
$L__BB2_12:
	setp.eq.s32 	%p20, %r21, 0;
	@%p20 bra 	$L__BB2_20;
	setp.lt.u32 	%p21, %r22, 3;
	@%p21 bra 	$L__BB2_15;
	add.s32 	%r68, %r89, %r31;
	mul.wide.u32 	%rd12, %r68, 4;
	add.s64 	%rd14, %rd29, %rd12;
	ld.const.f32 	%f100, [%rd14];
	add.s32 	%r69, %r32, %r89;
	mov.u32 	%r70, s_inPixels;
	mad.lo.s32 	%r71, %r69, 3, %r70;
	ld.shared.u8 	%rs32, [%r71];
	cvt.rn.f32.u16 	%f101, %rs32;
	fma.rn.f32 	%f102, %f100, %f101, %f165;
	ld.shared.u8 	%rs33, [%r71+1];
	cvt.rn.f32.u16 	%f103, %rs33;
	fma.rn.f32 	%f104, %f100, %f103, %f166;
	ld.shared.u8 	%rs34, [%r71+2];
	cvt.rn.f32.u16 	%f105, %rs34;
	fma.rn.f32 	%f106, %f100, %f105, %f167;
	cvt.u64.u32 	%rd15, %r31;
	cvt.u64.u32 	%rd16, %r89;
	add.s64 	%rd17, %rd16, %rd15;
	shl.b64 	%rd18, %rd17, 2;
	add.s64 	%rd19, %rd29, %rd18;
	ld.const.f32 	%f107, [%rd19+4];
	ld.shared.u8 	%rs35, [%r71+3];
	cvt.rn.f32.u16 	%f108, %rs35;
	fma.rn.f32 	%f109, %f107, %f108, %f102;
	ld.shared.u8 	%rs36, [%r71+4];
	cvt.rn.f32.u16 	%f110, %rs36;
	fma.rn.f32 	%f111, %f107, %f110, %f104;
	ld.shared.u8 	%rs37, [%r71+5];
	cvt.rn.f32.u16 	%f112, %rs37;
	fma.rn.f32 	%f113, %f107, %f112, %f106;
	ld.const.f32 	%f114, [%rd19+8];
	ld.shared.u8 	%rs38, [%r71+6];
	cvt.rn.f32.u16 	%f115, %rs38;
	fma.rn.f32 	%f116, %f114, %f115, %f109;
	ld.shared.u8 	%rs39, [%r71+7];
	cvt.rn.f32.u16 	%f117, %rs39;
	fma.rn.f32 	%f118, %f114, %f117, %f111;
	ld.shared.u8 	%rs40, [%r71+8];
	cvt.rn.f32.u16 	%f119, %rs40;
	fma.rn.f32 	%f120, %f114, %f119, %f113;
	ld.const.f32 	%f121, [%rd19+12];
	ld.shared.u8 	%rs41, [%r71+9];
	cvt.rn.f32.u16 	%f122, %rs41;
	fma.rn.f32 	%f165, %f121, %f122, %f116;
	ld.shared.u8 	%rs42, [%r71+10];
	cvt.rn.f32.u16 	%f123, %rs42;
	fma.rn.f32 	%f166, %f121, %f123, %f118;
	ld.shared.u8 	%rs43, [%r71+11];
	cvt.rn.f32.u16 	%f124, %rs43;
	fma.rn.f32 	%f167, %f121, %f124, %f120;
	add.s32 	%r89, %r89, 4;
$L__BB2_15:
	setp.eq.s32 	%p22, %r23, 0;
	@%p22 bra 	$L__BB2_20;
	setp.eq.s32 	%p23, %r23, 1;
	@%p23 bra 	$L__BB2_18;
	add.s32 	%r72, %r89, %r31;
	mul.wide.u32 	%rd20, %r72, 4;
	add.s64 	%rd22, %rd29, %rd20;
	ld.const.f32 	%f126, [%rd22];
	add.s32 	%r73, %r32, %r89;
	mov.u32 	%r74, s_inPixels;
	mad.lo.s32 	%r75, %r73, 3, %r74;
	ld.shared.u8 	%rs44, [%r75];
	cvt.rn.f32.u16 	%f127, %rs44;
	fma.rn.f32 	%f128, %f126, %f127, %f165;
	ld.shared.u8 	%rs45, [%r75+1];
	cvt.rn.f32.u16 	%f129, %rs45;
	fma.rn.f32 	%f130, %f126, %f129, %f166;
	ld.shared.u8 	%rs46, [%r75+2];
	cvt.rn.f32.u16 	%f131, %rs46;
	fma.rn.f32 	%f132, %f126, %f131, %f167;
	cvt.u64.u32 	%rd23, %r31;
	cvt.u64.u32 	%rd24, %r89;
	add.s64 	%rd25, %rd24, %rd23;
	shl.b64 	%rd26, %rd25, 2;
	add.s64 	%rd27, %rd29, %rd26;
	ld.const.f32 	%f133, [%rd27+4];
	ld.shared.u8 	%rs47, [%r75+3];
	cvt.rn.f32.u16 	%f134, %rs47;
	fma.rn.f32 	%f165, %f133, %f134, %f128;
	ld.shared.u8 	%rs48, [%r75+4];
	cvt.rn.f32.u16 	%f135, %rs48;
	fma.rn.f32 	%f166, %f133, %f135, %f130;
	ld.shared.u8 	%rs49, [%r75+5];
	cvt.rn.f32.u16 	%f136, %rs49;
	fma.rn.f32 	%f167, %f133, %f136, %f132;
	add.s32 	%r89, %r89, 2;
$L__BB2_18:
	setp.eq.s32 	%p24, %r25, 0;
	@%p24 bra 	$L__BB2_20;
	add.s32 	%r76, %r89, %r31;
	mul.wide.u32 	%rd28, %r76, 4;
	add.s64 	%rd30, %rd29, %rd28;
	ld.const.f32 	%f137, [%rd30];
	add.s32 	%r77, %r32, %r89;
	mov.u32 	%r78, s_inPixels;
	mad.lo.s32 	%r79, %r77, 3, %r78;
	ld.shared.u8 	%rs50, [%r79];
	cvt.rn.f32.u16 	%f138, %rs50;
	fma.rn.f32 	%f165, %f137, %f138, %f165;
	ld.shared.u8 	%rs51, [%r79+1];
	cvt.rn.f32.u16 	%f139, %rs51;
	fma.rn.f32 	%f166, %f137, %f139, %f166;
	ld.shared.u8 	%rs52, [%r79+2];
	cvt.rn.f32.u16 	%f140, %rs52;
	fma.rn.f32 	%f167, %f137, %f140, %f167;
$L__BB2_20:
	add.s32 	%r85, %r85, 1;
	setp.ne.s32 	%p25, %r85, %r46;
	@%p25 bra 	$L__BB2_9;
$L__BB2_21:
	cvt.rzi.u32.f32 	%r80, %f165;
	cvt.rzi.u32.f32 	%r81, %f166;
	cvt.rzi.u32.f32 	%r82, %f167;
	mad.lo.s32 	%r83, %r44, %r18, %r20;
	cvta.to.global.u64 	%rd31, %rd6;
	mul.wide.s32 	%rd32, %r83, 3;
	add.s64 	%rd33, %rd31, %rd32;
	st.global.u8 	[%rd33], %r80;
	st.global.u8 	[%rd33+1], %r81;
	st.global.u8 	[%rd33+2], %r82;
$L__BB2_22:
	ret;

}


// ===== COMPILED SASS (sm_100) =====

	.target	sm_100

	.elftype	@"ET_EXEC"


//--------------------- .note.nv.tkinfo           --------------------------
	.section	.note.nv.tkinfo,"",@"SHT_NOTE"
	.sectionflags	@"SHF_NOTE_NV_TKINFO"
	.tkinfo
        /*0018*/ 	.word	0x00000002
        /*0030*/ 	.string	""
        /*0030*/ 	.string	"ptxas"
        /*0030*/ 	.string	"Cuda compilation tools, release 13.0, V13.0.88"
        /*0030*/ 	.string	"Build cuda_13.0.r13.0/compiler.36424714_0"
        /*0030*/ 	.string	"-arch sm_100 -m 64 "



//--------------------- .note.nv.cuinfo           --------------------------
	.section	.note.nv.cuinfo,"",@"SHT_NOTE"
	.sectionflags	@"SHF_NOTE_NV_CUINFO"
        /*0018*/ 	.short	0x0002
        /*001a*/ 	.short	0x0064
        /*001c*/ 	.short	0x0082
	.zero		2


//--------------------- .nv.info                  --------------------------
	.section	.nv.info,"",@"SHT_CUDA_INFO"
	.align	4


	//----- nvinfo : EIATTR_REGCOUNT
	.align		4
        /*0000*/ 	.byte	0x04, 0x2f
        /*0002*/ 	.short	(.L_2 - .L_1)
	.align		4
.L_1:
        /*0004*/ 	.word	index@(_Z14blurImgKernel1P6uchar3iiPfiS0_)
        /*0008*/ 	.word	0x00000020


	//----- nvinfo : EIATTR_FRAME_SIZE
	.align		4
.L_2:
        /*000c*/ 	.byte	0x04, 0x11
        /*000e*/ 	.short	(.L_4 - .L_3)
	.align		4
.L_3:
        /*0010*/ 	.word	index@(_Z14blurImgKernel1P6uchar3iiPfiS0_)
        /*0014*/ 	.word	0x00000000


	//----- nvinfo : EIATTR_REGCOUNT
	.align		4
.L_4:
        /*0018*/ 	.byte	0x04, 0x2f
        /*001a*/ 	.short	(.L_6 - .L_5)
	.align		4
.L_5:
        /*001c*/ 	.word	index@(_Z14blurImgKernel2P6uchar3iiPfiS0_)
        /*0020*/ 	.word	0x0000001f


	//----- nvinfo : EIATTR_FRAME_SIZE
	.align		4
.L_6:
        /*0024*/ 	.byte	0x04, 0x11
        /*0026*/ 	.short	(.L_8 - .L_7)
	.align		4
.L_7:
        /*0028*/ 	.word	index@(_Z14blurImgKernel2P6uchar3iiPfiS0_)
        /*002c*/ 	.word	0x00000000


	//----- nvinfo : EIATTR_REGCOUNT
	.align		4
.L_8:
        /*0030*/ 	.byte	0x04, 0x2f
        /*0032*/ 	.short	(.L_10 - .L_9)
	.align		4
.L_9:
        /*0034*/ 	.word	index@(_Z14blurImgKernel3P6uchar3iiiS0_)
        /*0038*/ 	.word	0x0000001d


	//----- nvinfo : EIATTR_FRAME_SIZE
	.align		4
.L_10:
        /*003c*/ 	.byte	0x04, 0x11
        /*003e*/ 	.short	(.L_12 - .L_11)
	.align		4
.L_11:
        /*0040*/ 	.word	index@(_Z14blurImgKernel3P6uchar3iiiS0_)
        /*0044*/ 	.word	0x00000000


	//----- nvinfo : EIATTR_MIN_STACK_SIZE
	.align		4
.L_12:
        /*0048*/ 	.byte	0x04, 0x12
        /*004a*/ 	.short	(.L_14 - .L_13)
	.align		4
.L_13:
        /*004c*/ 	.word	index@(_Z14blurImgKernel3P6uchar3iiiS0_)
        /*0050*/ 	.word	0x00000000


	//----- nvinfo : EIATTR_MIN_STACK_SIZE
	.align		4
.L_14:
        /*0054*/ 	.byte	0x04, 0x12
        /*0056*/ 	.short	(.L_16 - .L_15)
	.align		4
.L_15:
        /*0058*/ 	.word	index@(_Z14blurImgKernel2P6uchar3iiPfiS0_)
        /*005c*/ 	.word	0x00000000


	//----- nvinfo : EIATTR_MIN_STACK_SIZE
	.align		4
.L_16:
        /*0060*/ 	.byte	0x04, 0x12
        /*0062*/ 	.short	(.L_18 - .L_17)
	.align		4
.L_17:
        /*0064*/ 	.word	index@(_Z14blurImgKernel1P6uchar3iiPfiS0_)
        /*0068*/ 	.word	0x00000000
.L_18:


//--------------------- .nv.compat                --------------------------
	.section	.nv.compat,"",@"SHT_CUDA_COMPAT_INFO"
	.align	4
        /*0000*/ 	.byte	0x02, 0x09, 0x00, 0x00, 0x02, 0x02, 0x01, 0x00, 0x02, 0x05, 0x05, 0x00, 0x03, 0x07, 0x01, 0x01
        /*0010*/ 	.byte	0x02, 0x03, 0x00, 0x00, 0x02, 0x06, 0x01, 0x00, 0x04, 0x0b, 0x08, 0x00, 0x09, 0x00, 0x00, 0x00
        /*0020*/ 	.byte	0x00, 0x00, 0x00, 0x00


//--------------------- .nv.info._Z14blurImgKernel3P6uchar3iiiS0_ --------------------------
	.section	.nv.info._Z14blurImgKernel3P6uchar3iiiS0_,"",@"SHT_CUDA_INFO"
	.sectionflags	@""
	.align	4


	//----- nvinfo : EIATTR_CUDA_API_VERSION
	.align		4
        /*0000*/ 	.byte	0x04, 0x37
        /*0002*/ 	.short	(.L_20 - .L_19)
.L_19:
        /*0004*/ 	.word	0x00000082


	//----- nvinfo : EIATTR_KPARAM_INFO
	.align		4
.L_20:
        /*0008*/ 	.byte	0x04, 0x17
        /*000a*/ 	.short	(.L_22 - .L_21)
.L_21:
        /*000c*/ 	.word	0x00000000
        /*0010*/ 	.short	0x0004
        /*0012*/ 	.short	0x0018
        /*0014*/ 	.byte	0x00, 0xf5, 0x21, 0x00


	//----- nvinfo : EIATTR_KPARAM_INFO
	.align		4
.L_22:
        /*0018*/ 	.byte	0x04, 0x17
        /*001a*/ 	.short	(.L_24 - .L_23)
.L_23:
        /*001c*/ 	.word	0x00000000
        /*0020*/ 	.short	0x0003
        /*0022*/ 	.short	0x0010
        /*0024*/ 	.byte	0x00, 0xf0, 0x11, 0x00


	//----- nvinfo : EIATTR_KPARAM_INFO
	.align		4
.L_24:
        /*0028*/ 	.byte	0x04, 0x17
        /*002a*/ 	.short	(.L_26 - .L_25)
.L_25:
        /*002c*/ 	.word	0x00000000
        /*0030*/ 	.short	0x0002
        /*0032*/ 	.short	0x000c
        /*0034*/ 	.byte	0x00, 0xf0, 0x11, 0x00


	//----- nvinfo : EIATTR_KPARAM_INFO
	.align		4
.L_26:
        /*0038*/ 	.byte	0x04, 0x17
        /*003a*/ 	.short	(.L_28 - .L_27)
.L_27:
        /*003c*/ 	.word	0x00000000
        /*0040*/ 	.short	0x0001
        /*0042*/ 	.short	0x0008
        /*0044*/ 	.byte	0x00, 0xf0, 0x11, 0x00


	//----- nvinfo : EIATTR_KPARAM_INFO
	.align		4
.L_28:
        /*0048*/ 	.byte	0x04, 0x17
        /*004a*/ 	.short	(.L_30 - .L_29)
.L_29:
        /*004c*/ 	.word	0x00000000
        /*0050*/ 	.short	0x0000
        /*0052*/ 	.short	0x0000
        /*0054*/ 	.byte	0x00, 0xf5, 0x21, 0x00


	//----- nvinfo : EIATTR_SPARSE_MMA_MASK
	.align		4
.L_30:
        /*0058*/ 	.byte	0x03, 0x50
        /*005a*/ 	.short	0x0000


	//----- nvinfo : EIATTR_MAXREG_COUNT
	.align		4
        /*005c*/ 	.byte	0x03, 0x1b
        /*005e*/ 	.short	0x00ff


	//----- nvinfo : EIATTR_NUM_BARRIERS
	.align		4
        /*0060*/ 	.byte	0x02, 0x4c
        /*0062*/ 	.byte	0x01
	.zero		1


	//----- nvinfo : EIATTR_MERCURY_ISA_VERSION
	.align		4
        /*0064*/ 	.byte	0x03, 0x5f
        /*0066*/ 	.short	0x0101


	//----- nvinfo : EIATTR_VRC_CTA_INIT_COUNT
	.align		4
        /*0068*/ 	.byte	0x02, 0x4a
	.zero		1
	.zero		1


	//----- nvinfo : EIATTR_EXIT_INSTR_OFFSETS
	.align		4
        /*006c*/ 	.byte	0x04, 0x1c
        /*006e*/ 	.short	(.L_32 - .L_31)


	//   ....[0]....
.L_31:
        /*0070*/ 	.word	0x00000710


	//   ....[1]....
        /*0074*/ 	.word	0x000015e0


	//----- nvinfo : EIATTR_CRS_STACK_SIZE
	.align		4
.L_32:
        /*0078*/ 	.byte	0x04, 0x1e
        /*007a*/ 	.short	(.L_34 - .L_33)
.L_33:
        /*007c*/ 	.word	0x00000000


	//----- nvinfo : EIATTR_CBANK_PARAM_SIZE
	.align		4
.L_34:
        /*0080*/ 	.byte	0x03, 0x19
        /*0082*/ 	.short	0x0020


	//----- nvinfo : EIATTR_PARAM_CBANK
	.align		4
        /*0084*/ 	.byte	0x04, 0x0a
        /*0086*/ 	.short	(.L_36 - .L_35)
	.align		4
.L_35:
        /*0088*/ 	.word	index@(.nv.constant0._Z14blurImgKernel3P6uchar3iiiS0_)
        /*008c*/ 	.short	0x0380
        /*008e*/ 	.short	0x0020


	//----- nvinfo : EIATTR_SW_WAR
	.align		4
.L_36:
        /*0090*/ 	.byte	0x04, 0x36
        /*0092*/ 	.short	(.L_38 - .L_37)
.L_37:
        /*0094*/ 	.word	0x00000008
.L_38:


//--------------------- .nv.info._Z14blurImgKernel2P6uchar3iiPfiS0_ --------------------------
	.section	.nv.info._Z14blurImgKernel2P6uchar3iiPfiS0_,"",@"SHT_CUDA_INFO"
	.sectionflags	@""
	.align	4


	//----- nvinfo : EIATTR_CUDA_API_VERSION
	.align		4
        /*0000*/ 	.byte	0x04, 0x37
        /*0002*/ 	.short	(.L_40 - .L_39)
.L_39:
        /*0004*/ 	.word	0x00000082


	//----- nvinfo : EIATTR_KPARAM_INFO
	.align		4
.L_40:
        /*0008*/ 	.byte	0x04, 0x17
        /*000a*/ 	.short	(.L_42 - .L_41)
.L_41:
        /*000c*/ 	.word	0x00000000
        /*0010*/ 	.short	0x0005
        /*0012*/ 	.short	0x0020
        /*0014*/ 	.byte	0x00, 0xf5, 0x21, 0x00


	//----- nvinfo : EIATTR_KPARAM_INFO
	.align		4
.L_42:
        /*0018*/ 	.byte	0x04, 0x17
        /*001a*/ 	.short	(.L_44 - .L_43)
.L_43:
        /*001c*/ 	.word	0x00000000
        /*0020*/ 	.short	0x0004
        /*0022*/ 	.short	0x0018
        /*0024*/ 	.byte	0x00, 0xf0, 0x11, 0x00


	//----- nvinfo : EIATTR_KPARAM_INFO
	.align		4
.L_44:
        /*0028*/ 	.byte	0x04, 0x17
        /*002a*/ 	.short	(.L_46 - .L_45)
.L_45:
        /*002c*/ 	.word	0x00000000
        /*0030*/ 	.short	0x0003
        /*0032*/ 	.short	0x0010
        /*0034*/ 	.byte	0x00, 0xf5, 0x21, 0x00


	//----- nvinfo : EIATTR_KPARAM_INFO
	.align		4
.L_46:
        /*0038*/ 	.byte	0x04, 0x17
        /*003a*/ 	.short	(.L_48 - .L_47)
.L_47:
        /*003c*/ 	.word	0x00000000
        /*0040*/ 	.short	0x0002
        /*0042*/ 	.short	0x000c
        /*0044*/ 	.byte	0x00, 0xf0, 0x11, 0x00


	//----- nvinfo : EIATTR_KPARAM_INFO
	.align		4
.L_48:
        /*0048*/ 	.byte	0x04, 0x17
        /*004a*/ 	.short	(.L_50 - .L_49)
.L_49:
        /*004c*/ 	.word	0x00000000
        /*0050*/ 	.short	0x0001
        /*0052*/ 	.short	0x0008
        /*0054*/ 	.byte	0x00, 0xf0, 0x11, 0x00


	//----- nvinfo : EIATTR_KPARAM_INFO
	.align		4
.L_50:
        /*0058*/ 	.byte	0x04, 0x17
        /*005a*/ 	.short	(.L_52 - .L_51)
.L_51:
        /*005c*/ 	.word	0x00000000
        /*0060*/ 	.short	0x0000
        /*0062*/ 	.short	0x0000
        /*0064*/ 	.byte	0x00, 0xf5, 0x21, 0x00


	//----- nvinfo : EIATTR_SPARSE_MMA_MASK
	.align		4
.L_52:
        /*0068*/ 	.byte	0x03, 0x50
        /*006a*/ 	.short	0x0000


	//----- nvinfo : EIATTR_MAXREG_COUNT
	.align		4
        /*006c*/ 	.byte	0x03, 0x1b
        /*006e*/ 	.short	0x00ff


	//----- nvinfo : EIATTR_NUM_BARRIERS
	.align		4
        /*0070*/ 	.byte	0x02, 0x4c
        /*0072*/ 	.byte	0x01
	.zero		1


	//----- nvinfo : EIATTR_MERCURY_ISA_VERSION
	.align		4
        /*0074*/ 	.byte	0x03, 0x5f
        /*0076*/ 	.short	0x0101


	//----- nvinfo : EIATTR_VRC_CTA_INIT_COUNT
	.align		4
        /*0078*/ 	.byte	0x02, 0x4a
	.zero		1
	.zero		1


	//----- nvinfo : EIATTR_EXIT_INSTR_OFFSETS
	.align		4
        /*007c*/ 	.byte	0x04, 0x1c
        /*007e*/ 	.short	(.L_54 - .L_53)


	//   ....[0]....
.L_53:
        /*0080*/ 	.word	0x00000700


	//   ....[1]....
        /*0084*/ 	.word	0x000016b0


	//----- nvinfo : EIATTR_CRS_STACK_SIZE
	.align		4
.L_54:
        /*0088*/ 	.byte	0x04, 0x1e
        /*008a*/ 	.short	(.L_56 - .L_55)
.L_55:
        /*008c*/ 	.word	0x00000000


	//----- nvinfo : EIATTR_CBANK_PARAM_SIZE
	.align		4
.L_56:
        /*0090*/ 	.byte	0x03, 0x19
        /*0092*/ 	.short	0x0028


	//----- nvinfo : EIATTR_PARAM_CBANK
	.align		4
        /*0094*/ 	.byte	0x04, 0x0a
        /*0096*/ 	.short	(.L_58 - .L_57)
	.align		4
.L_57:
        /*0098*/ 	.word	index@(.nv.constant0._Z14blurImgKernel2P6uchar3iiPfiS0_)
        /*009c*/ 	.short	0x0380
        /*009e*/ 	.short	0x0028


	//----- nvinfo : EIATTR_SW_WAR
	.align		4
.L_58:
        /*00a0*/ 	.byte	0x04, 0x36
        /*00a2*/ 	.short	(.L_60 - .L_59)
.L_59:
        /*00a4*/ 	.word	0x00000008
.L_60:


//--------------------- .nv.info._Z14blurImgKernel1P6uchar3iiPfiS0_ --------------------------
	.section	.nv.info._Z14blurImgKernel1P6uchar3iiPfiS0_,"",@"SHT_CUDA_INFO"
	.sectionflags	@""
	.align	4


	//----- nvinfo : EIATTR_CUDA_API_VERSION
	.align		4
        /*0000*/ 	.byte	0x04, 0x37
        /*0002*/ 	.short	(.L_62 - .L_61)
.L_61:
        /*0004*/ 	.word	0x00000082


	//----- nvinfo : EIATTR_KPARAM_INFO
	.align		4
.L_62:
        /*0008*/ 	.byte	0x04, 0x17
        /*000a*/ 	.short	(.L_64 - .L_63)
.L_63:
        /*000c*/ 	.word	0x00000000
        /*0010*/ 	.short	0x0005
        /*0012*/ 	.short	0x0020
        /*0014*/ 	.byte	0x00, 0xf5, 0x21, 0x00


	//----- nvinfo : EIATTR_KPARAM_INFO
	.align		4
.L_64:
        /*0018*/ 	.byte	0x04, 0x17
        /*001a*/ 	.short	(.L_66 - .L_65)
.L_65:
        /*001c*/ 	.word	0x00000000
        /*0020*/ 	.short	0x0004
        /*0022*/ 	.short	0x0018
        /*0024*/ 	.byte	0x00, 0xf0, 0x11, 0x00


	//----- nvinfo : EIATTR_KPARAM_INFO
	.align		4
.L_66:
        /*0028*/ 	.byte	0x04, 0x17
        /*002a*/ 	.short	(.L_68 - .L_67)
.L_67:
        /*002c*/ 	.word	0x00000000
        /*0030*/ 	.short	0x0003
        /*0032*/ 	.short	0x0010
        /*0034*/ 	.byte	0x00, 0xf5, 0x21, 0x00


	//----- nvinfo : EIATTR_KPARAM_INFO
	.align		4
.L_68:
        /*0038*/ 	.byte	0x04, 0x17
        /*003a*/ 	.short	(.L_70 - .L_69)
.L_69:
        /*003c*/ 	.word	0x00000000
        /*0040*/ 	.short	0x0002
        /*0042*/ 	.short	0x000c
        /*0044*/ 	.byte	0x00, 0xf0, 0x11, 0x00


	//----- nvinfo : EIATTR_KPARAM_INFO
	.align		4
.L_70:
        /*0048*/ 	.byte	0x04, 0x17
        /*004a*/ 	.short	(.L_72 - .L_71)
.L_71:
        /*004c*/ 	.word	0x00000000
        /*0050*/ 	.short	0x0001
        /*0052*/ 	.short	0x0008
        /*0054*/ 	.byte	0x00, 0xf0, 0x11, 0x00


	//----- nvinfo : EIATTR_KPARAM_INFO
	.align		4
.L_72:
        /*0058*/ 	.byte	0x04, 0x17
        /*005a*/ 	.short	(.L_74 - .L_73)
.L_73:
        /*005c*/ 	.word	0x00000000
        /*0060*/ 	.short	0x0000
        /*0062*/ 	.short	0x0000
        /*0064*/ 	.byte	0x00, 0xf5, 0x21, 0x00


	//----- nvinfo : EIATTR_SPARSE_MMA_MASK
	.align		4
.L_74:
        /*0068*/ 	.byte	0x03, 0x50
        /*006a*/ 	.short	0x0000


	//----- nvinfo : EIATTR_MAXREG_COUNT
	.align		4
        /*006c*/ 	.byte	0x03, 0x1b
        /*006e*/ 	.short	0x00ff


	//----- nvinfo : EIATTR_MERCURY_ISA_VERSION
	.align		4
        /*0070*/ 	.byte	0x03, 0x5f
        /*0072*/ 	.short	0x0101


	//----- nvinfo : EIATTR_VRC_CTA_INIT_COUNT
	.align		4
        /*0074*/ 	.byte	0x02, 0x4a
	.zero		1
	.zero		1


	//----- nvinfo : EIATTR_EXIT_INSTR_OFFSETS
	.align		4
        /*0078*/ 	.byte	0x04, 0x1c
        /*007a*/ 	.short	(.L_76 - .L_75)


	//   ....[0]....
.L_75:
        /*007c*/ 	.word	0x000000d0


	//   ....[1]....
        /*0080*/ 	.word	0x00000db0


	//----- nvinfo : EIATTR_CRS_STACK_SIZE
	.align		4
.L_76:
        /*0084*/ 	.byte	0x04, 0x1e
        /*0086*/ 	.short	(.L_78 - .L_77)
.L_77:
        /*0088*/ 	.word	0x00000000


	//----- nvinfo : EIATTR_CBANK_PARAM_SIZE
	.align		4
.L_78:
        /*008c*/ 	.byte	0x03, 0x19
        /*008e*/ 	.short	0x0028


	//----- nvinfo : EIATTR_PARAM_CBANK
	.align		4
        /*0090*/ 	.byte	0x04, 0x0a
        /*0092*/ 	.short	(.L_80 - .L_79)
	.align		4
.L_79:
        /*0094*/ 	.word	index@(.nv.constant0._Z14blurImgKernel1P6uchar3iiPfiS0_)
        /*0098*/ 	.short	0x0380
        /*009a*/ 	.short	0x0028


	//----- nvinfo : EIATTR_SW_WAR
	.align		4
.L_80:
        /*009c*/ 	.byte	0x04, 0x36
        /*009e*/ 	.short	(.L_82 - .L_81)
.L_81:
        /*00a0*/ 	.word	0x00000008
.L_82:


//--------------------- .nv.callgraph             --------------------------
	.section	.nv.callgraph,"",@"SHT_CUDA_CALLGRAPH"
	.align	4
	.sectionentsize	8
	.align		4
        /*0000*/ 	.word	0x00000000
	.align		4
        /*0004*/ 	.word	0xffffffff
	.align		4
        /*0008*/ 	.word	0x00000000
	.align		4
        /*000c*/ 	.word	0xfffffffe
	.align		4
        /*0010*/ 	.word	0x00000000
	.align		4
        /*0014*/ 	.word	0xfffffffd
	.align		4
        /*0018*/ 	.word	0x00000000
	.align		4
        /*001c*/ 	.word	0xfffffffc


//--------------------- .nv.constant3             --------------------------
	.section	.nv.constant3,"a",@progbits
	.align	4
.nv.constant3:
	.type		dc_filter,@object
	.size		dc_filter,(.L_0 - dc_filter)
dc_filter:
	.zero		324
.L_0:


//--------------------- .text._Z14blurImgKernel3P6uchar3iiiS0_ --------------------------
	.section	.text._Z14blurImgKernel3P6uchar3iiiS0_,"ax",@progbits
	.align	128
        .global         _Z14blurImgKernel3P6uchar3iiiS0_
        .type           _Z14blurImgKernel3P6uchar3iiiS0_,@function
        .size           _Z14blurImgKernel3P6uchar3iiiS0_,(.L_x_30 - _Z14blurImgKernel3P6uchar3iiiS0_)
        .other          _Z14blurImgKernel3P6uchar3iiiS0_,@"STO_CUDA_ENTRY STV_DEFAULT"
_Z14blurImgKernel3P6uchar3iiiS0_:
.text._Z14blurImgKernel3P6uchar3iiiS0_:
[----:B------:R-:W-:Y:S01]  /*0000*/  LDC R1, c[0x0][0x37c] ;  /* 0x0000df00ff017b82 */ /* 0x000fe20000000800 */
[----:B------:R-:W0:Y:S07]  /*0010*/  LDCU UR6, c[0x0][0x360] ;  /* 0x00006c00ff0677ac */ /* 0x000e2e0008000800 */
[----:B------:R-:W0:Y:S01]  /*0020*/  LDC R6, c[0x0][0x364] ;  /* 0x0000d900ff067b82 */ /* 0x000e220000000800 */
[----:B------:R-:W1:Y:S01]  /*0030*/  LDCU UR4, c[0x0][0x390] ;  /* 0x00007200ff0477ac */ /* 0x000e620008000800 */
[----:B------:R-:W2:Y:S06]  /*0040*/  LDCU.64 UR12, c[0x0][0x358] ;  /* 0x00006b00ff0c77ac */ /* 0x000eac0008000a00 */
[----:B------:R-:W-:Y:S01]  /*0050*/  S2UR UR7, SR_CTAID.Y ;  /* 0x00000000000779c3 */ /* 0x000fe20000002600 */
[----:B-1----:R-:W-:Y:S01]  /*0060*/  ULEA.HI UR4, UR4, UR4, URZ, 0x1 ;  /* 0x0000000404047291 */ /* 0x002fe2000f8f08ff */
[----:B0-----:R-:W-:-:S03]  /*0070*/  IMAD R0, R6, UR6, RZ ;  /* 0x0000000606007c24 */ /* 0x001fc6000f8e02ff */
[----:B------:R-:W-:Y:S02]  /*0080*/  ULOP3.LUT UR5, UR4, 0xfffffffe, URZ, 0xc0, !UPT ;  /* 0xfffffffe04057892 */ /* 0x000fe4000f8ec0ff */
[-C--:B------:R-:W-:Y:S02]  /*0090*/  IABS R8, R0.reuse ;  /* 0x0000000000087213 */ /* 0x080fe40000000000 */
[----:B------:R-:W-:Y:S02]  /*00a0*/  UIADD3 UR11, UPT, UPT, UR5, UR6, URZ ;  /* 0x00000006050b7290 */ /* 0x000fe4000fffe0ff */
[----:B------:R-:W-:Y:S01]  /*00b0*/  VIADD R2, R6, UR5 ;  /* 0x0000000506027c36 */ /* 0x000fe20008000000 */
[----:B------:R-:W-:Y:S01]  /*00c0*/  IABS R10, R0 ;  /* 0x00000000000a7213 */ /* 0x000fe20000000000 */
[----:B------:R-:W0:Y:S02]  /*00d0*/  I2F.RP R3, R8 ;  /* 0x0000000800037306 */ /* 0x000e240000209400 */
[----:B------:R-:W-:Y:S01]  /*00e0*/  IMAD R2, R2, UR11, RZ ;  /* 0x0000000b02027c24 */ /* 0x000fe2000f8e02ff */
[----:B------:R-:W1:Y:S01]  /*00f0*/  S2UR UR5, SR_CTAID.X ;  /* 0x00000000000579c3 */ /* 0x000e620000002500 */
[----:B------:R-:W-:-:S04]  /*0100*/  IMAD.MOV R10, RZ, RZ, -R10 ;  /* 0x000000ffff0a7224 */ /* 0x000fc800078e0a0a */
[----:B0-----:R-:W0:Y:S01]  /*0110*/  MUFU.RCP R3, R3 ;  /* 0x0000000300037308 */ /* 0x001e220000001000 */
[----:B-1----:R-:W-:Y:S01]  /*0120*/  UIMAD UR5, UR6, UR5, URZ ;  /* 0x00000005060572a4 */ /* 0x002fe2000f8e02ff */
[----:B0-----:R-:W-:Y:S01]  /*0130*/  VIADD R4, R3, 0xffffffe ;  /* 0x0ffffffe03047836 */ /* 0x001fe20000000000 */
[----:B------:R-:W-:-:S05]  /*0140*/  IADD3 R3, PT, PT, R2, -0x1, RZ ;  /* 0xffffffff02037810 */ /* 0x000fca0007ffe0ff */
[----:B------:R0:W1:Y:S01]  /*0150*/  F2I.FTZ.U32.TRUNC.NTZ R5, R4 ;  /* 0x0000000400057305 */ /* 0x000062000021f000 */
[----:B------:R-:W-:Y:S02]  /*0160*/  IABS R9, R3 ;  /* 0x0000000300097213 */ /* 0x000fe40000000000 */
[----:B------:R-:W-:-:S04]  /*0170*/  LOP3.LUT R3, R3, R0, RZ, 0x3c, !PT ;  /* 0x0000000003037212 */ /* 0x000fc800078e3cff */
[----:B------:R-:W-:Y:S01]  /*0180*/  ISETP.GE.AND P1, PT, R3, RZ, PT ;  /* 0x000000ff0300720c */ /* 0x000fe20003f26270 */
[----:B0-----:R-:W-:Y:S02]  /*0190*/  IMAD.MOV.U32 R4, RZ, RZ, RZ ;  /* 0x000000ffff047224 */ /* 0x001fe400078e00ff */
[----:B-1----:R-:W-:-:S04]  /*01a0*/  IMAD.MOV R7, RZ, RZ, -R5 ;  /* 0x000000ffff077224 */ /* 0x002fc800078e0a05 */
[----:B------:R-:W-:-:S04]  /*01b0*/  IMAD R7, R7, R8, RZ ;  /* 0x0000000807077224 */ /* 0x000fc800078e02ff */
[----:B------:R-:W-:Y:S01]  /*01c0*/  IMAD.HI.U32 R4, R5, R7, R4 ;  /* 0x0000000705047227 */ /* 0x000fe200078e0004 */
[----:B------:R-:W-:-:S03]  /*01d0*/  MOV R5, R9 ;  /* 0x0000000900057202 */ /* 0x000fc60000000f00 */
[----:B------:R-:W-:Y:S02]  /*01e0*/  IMAD.MOV.U32 R7, RZ, RZ, R10 ;  /* 0x000000ffff077224 */ /* 0x000fe400078e000a */
[----:B------:R-:W-:-:S04]  /*01f0*/  IMAD.HI.U32 R4, R4, R5, RZ ;  /* 0x0000000504047227 */ /* 0x000fc800078e00ff */
[----:B------:R-:W-:-:S05]  /*0200*/  IMAD R5, R4, R7, R5 ;  /* 0x0000000704057224 */ /* 0x000fca00078e0205 */
[----:B------:R-:W-:-:S13]  /*0210*/  ISETP.GT.U32.AND P2, PT, R8, R5, PT ;  /* 0x000000050800720c */ /* 0x000fda0003f44070 */
[----:B------:R-:W-:Y:S01]  /*0220*/  @!P2 IMAD.IADD R5, R5, 0x1, -R8 ;  /* 0x000000010505a824 */ /* 0x000fe200078e0a08 */
[----:B------:R-:W-:Y:S02]  /*0230*/  @!P2 IADD3 R4, PT, PT, R4, 0x1, RZ ;  /* 0x000000010404a810 */ /* 0x000fe40007ffe0ff */
[----:B------:R-:W-:Y:S02]  /*0240*/  ISETP.NE.AND P2, PT, R0, RZ, PT ;  /* 0x000000ff0000720c */ /* 0x000fe40003f45270 */
[----:B------:R-:W-:Y:S01]  /*0250*/  ISETP.GE.U32.AND P0, PT, R5, R8, PT ;  /* 0x000000080500720c */ /* 0x000fe20003f06070 */
[----:B------:R-:W-:-:S12]  /*0260*/  IMAD R5, R6, UR7, RZ ;  /* 0x0000000706057c24 */ /* 0x000fd8000f8e02ff */
[----:B------:R-:W-:-:S04]  /*0270*/  @P0 VIADD R4, R4, 0x1 ;  /* 0x0000000104040836 */ /* 0x000fc80000000000 */
[----:B------:R-:W-:-:S05]  /*0280*/  IMAD.MOV.U32 R3, RZ, RZ, R4 ;  /* 0x000000ffff037224 */ /* 0x000fca00078e0004 */
[----:B------:R-:W-:Y:S02]  /*0290*/  @!P1 IADD3 R3, PT, PT, -R3, RZ, RZ ;  /* 0x000000ff03039210 */ /* 0x000fe40007ffe1ff */
[----:B------:R-:W-:-:S04]  /*02a0*/  @!P2 LOP3.LUT R3, RZ, R0, RZ, 0x33, !PT ;  /* 0x00000000ff03a212 */ /* 0x000fc800078e33ff */
[----:B------:R-:W-:-:S13]  /*02b0*/  ISETP.GE.AND P0, PT, R3, RZ, PT ;  /* 0x000000ff0300720c */ /* 0x000fda0003f06270 */
[----:B--2---:R-:W-:Y:S05]  /*02c0*/  @!P0 BRA `(.L_x_0) ;  /* 0x0000000000ec8947 */ /* 0x004fea0003800000 */
[----:B------:R-:W0:Y:S01]  /*02d0*/  I2F.U32.RP R4, UR11 ;  /* 0x0000000b00047d06 */ /* 0x000e220008209000 */
[----:B------:R-:W1:Y:S01]  /*02e0*/  S2R R7, SR_TID.Y ;  /* 0x0000000000077919 */ /* 0x000e620000002200 */
[----:B------:R-:W-:Y:S01]  /*02f0*/  IMAD R13, RZ, RZ, -UR11 ;  /* 0x8000000bff0d7e24 */ /* 0x000fe2000f8e02ff */
[----:B------:R-:W-:Y:S01]  /*0300*/  USHF.R.S32.HI UR4, URZ, 0x1, UR4 ;  /* 0x00000001ff047899 */ /* 0x000fe20008011404 */
[----:B------:R-:W-:Y:S01]  /*0310*/  BSSY.RECONVERGENT B0, `(.L_x_0) ;  /* 0x0000036000007945 */ /* 0x000fe20003800200 */
[----:B------:R-:W1:Y:S01]  /*0320*/  S2R R6, SR_TID.X ;  /* 0x0000000000067919 */ /* 0x000e620000002100 */
[----:B------:R-:W-:Y:S01]  /*0330*/  ISETP.NE.U32.AND P2, PT, RZ, UR11, PT ;  /* 0x0000000bff007c0c */ /* 0x000fe2000bf45070 */
[----:B------:R-:W-:Y:S01]  /*0340*/  IMAD.MOV.U32 R10, RZ, RZ, RZ ;  /* 0x000000ffff0a7224 */ /* 0x000fe200078e00ff */
[----:B------:R-:W2:Y:S01]  /*0350*/  LDCU.64 UR8, c[0x0][0x388] ;  /* 0x00007100ff0877ac */ /* 0x000ea20008000a00 */
[----:B------:R-:W3:Y:S01]  /*0360*/  S2R R11, SR_CgaCtaId ;  /* 0x00000000000b7919 */ /* 0x000ee20000008800 */
[----:B0-----:R-:W0:Y:S02]  /*0370*/  MUFU.RCP R4, R4 ;  /* 0x0000000400047308 */ /* 0x001e240000001000 */
[----:B0-----:R-:W-:-:S06]  /*0380*/  VIADD R8, R4, 0xffffffe ;  /* 0x0ffffffe04087836 */ /* 0x001fcc0000000000 */
[----:B------:R0:W4:Y:S01]  /*0390*/  F2I.FTZ.U32.TRUNC.NTZ R9, R8 ;  /* 0x0000000800097305 */ /* 0x000122000021f000 */
[----:B-1----:R-:W-:Y:S01]  /*03a0*/  IMAD R7, R7, UR6, R6 ;  /* 0x0000000607077c24 */ /* 0x002fe2000f8e0206 */
[----:B------:R-:W-:Y:S01]  /*03b0*/  MOV R6, 0x400 ;  /* 0x0000040000067802 */ /* 0x000fe20000000f00 */
[----:B------:R-:W-:-:S03]  /*03c0*/  UIADD3 UR6, UPT, UPT, UR5, -UR4, URZ ;  /* 0x8000000405067290 */ /* 0x000fc6000fffe0ff */
[----:B---3--:R-:W-:Y:S01]  /*03d0*/  LEA R4, R11, R6, 0x18 ;  /* 0x000000060b047211 */ /* 0x008fe200078ec0ff */
[----:B------:R-:W-:Y:S02]  /*03e0*/  VIADD R6, R5, -UR4 ;  /* 0x8000000405067c36 */ /* 0x000fe40008000000 */
[----:B0-----:R-:W-:Y:S02]  /*03f0*/  HFMA2 R8, -RZ, RZ, 0, 0 ;  /* 0x00000000ff087431 */ /* 0x001fe400000001ff */
[----:B----4-:R-:W-:-:S04]  /*0400*/  IMAD R13, R13, R9, RZ ;  /* 0x000000090d0d7224 */ /* 0x010fc800078e02ff */
[----:B--2---:R-:W-:-:S07]  /*0410*/  IMAD.HI.U32 R11, R9, R13, R8 ;  /* 0x0000000d090b7227 */ /* 0x004fce00078e0008 */
.L_x_2:
[----:B0-----:R-:W-:-:S05]  /*0420*/  IMAD R15, R0, R10, R7 ;  /* 0x0000000a000f7224 */ /* 0x001fca00078e0207 */
[----:B------:R-:W-:-:S13]  /*0430*/  ISETP.GE.AND P0, PT, R15, R2, PT ;  /* 0x000000020f00720c */ /* 0x000fda0003f06270 */
[----:B------:R-:W-:Y:S05]  /*0440*/  @P0 BRA `(.L_x_1) ;  /* 0x0000000000880947 */ /* 0x000fea0003800000 */
[----:B------:R-:W-:Y:S01]  /*0450*/  IMAD.HI.U32 R9, R11, R15, RZ ;  /* 0x0000000f0b097227 */ /* 0x000fe200078e00ff */
[----:B------:R-:W-:-:S04]  /*0460*/  PRMT R14, RZ, 0x7610, R14 ;  /* 0x00007610ff0e7816 */ /* 0x000fc8000000000e */
[----:B------:R-:W-:-:S05]  /*0470*/  IADD3 R8, PT, PT, -R9, RZ, RZ ;  /* 0x000000ff09087210 */ /* 0x000fca0007ffe1ff */
[----:B------:R-:W-:-:S05]  /*0480*/  IMAD R8, R8, UR11, R15 ;  /* 0x0000000b08087c24 */ /* 0x000fca000f8e020f */
[----:B------:R-:W-:-:S13]  /*0490*/  ISETP.GE.U32.AND P0, PT, R8, UR11, PT ;  /* 0x0000000b08007c0c */ /* 0x000fda000bf06070 */
[----:B------:R-:W-:Y:S02]  /*04a0*/  @P0 VIADD R8, R8, -UR11 ;  /* 0x8000000b08080c36 */ /* 0x000fe40008000000 */
[----:B------:R-:W-:-:S03]  /*04b0*/  @P0 VIADD R9, R9, 0x1 ;  /* 0x0000000109090836 */ /* 0x000fc60000000000 */
[----:B------:R-:W-:-:S13]  /*04c0*/  ISETP.GE.U32.AND P1, PT, R8, UR11, PT ;  /* 0x0000000b08007c0c */ /* 0x000fda000bf26070 */
[----:B------:R-:W-:Y:S02]  /*04d0*/  @P1 IADD3 R9, PT, PT, R9, 0x1, RZ ;  /* 0x0000000109091810 */ /* 0x000fe40007ffe0ff */
[----:B------:R-:W-:-:S05]  /*04e0*/  @!P2 LOP3.LUT R9, RZ, UR11, RZ, 0x33, !PT ;  /* 0x0000000bff09ac12 */ /* 0x000fca000f8e33ff */
[--C-:B------:R-:W-:Y:S02]  /*04f0*/  IMAD.MOV R8, RZ, RZ, -R9.reuse ;  /* 0x000000ffff087224 */ /* 0x100fe400078e0a09 */
[----:B------:R-:W-:Y:S02]  /*0500*/  IMAD.IADD R13, R6, 0x1, R9 ;  /* 0x00000001060d7824 */ /* 0x000fe400078e0209 */
[----:B------:R-:W-:-:S03]  /*0510*/  IMAD R8, R8, UR11, R15 ;  /* 0x0000000b08087c24 */ /* 0x000fc6000f8e020f */
[C---:B------:R-:W-:Y:S02]  /*0520*/  ISETP.GE.AND P0, PT, R13.reuse, UR9, PT ;  /* 0x000000090d007c0c */ /* 0x040fe4000bf06270 */
[----:B------:R-:W-:Y:S02]  /*0530*/  IADD3 R12, PT, PT, R8, UR6, RZ ;  /* 0x00000006080c7c10 */ /* 0x000fe4000fffe0ff */
[----:B------:R-:W-:Y:S02]  /*0540*/  ISETP.GT.AND P0, PT, R13, -0x1, !P0 ;  /* 0xffffffff0d00780c */ /* 0x000fe40004704270 */
[----:B------:R-:W-:-:S04]  /*0550*/  ISETP.GE.AND P1, PT, R12, UR8, PT ;  /* 0x000000080c007c0c */ /* 0x000fc8000bf26270 */
[----:B------:R-:W-:-:S04]  /*0560*/  ISETP.GT.AND P1, PT, R12, -0x1, !P1 ;  /* 0xffffffff0c00780c */ /* 0x000fc80004f24270 */
[----:B------:R-:W-:-:S13]  /*0570*/  PLOP3.LUT P0, PT, P0, P1, PT, 0x80, 0x8 ;  /* 0x000000000008781c */ /* 0x000fda0000703070 */
[----:B------:R-:W0:Y:S01]  /*0580*/  @P0 LDC.64 R8, c[0x0][0x380] ;  /* 0x0000e000ff080b82 */ /* 0x000e220000000a00 */
[--C-:B------:R-:W-:Y:S01]  /*0590*/  @P0 IMAD R13, R13, UR8, R12.reuse ;  /* 0x000000080d0d0c24 */ /* 0x100fe2000f8e020c */
[----:B------:R-:W-:-:S03]  /*05a0*/  PRMT R12, RZ, 0x7610, R12 ;  /* 0x00007610ff0c7816 */ /* 0x000fc6000000000c */
[----:B0-----:R-:W-:Y:S01]  /*05b0*/  @P0 IMAD.WIDE R8, R13, 0x3, R8 ;  /* 0x000000030d080825 */ /* 0x001fe200078e0208 */
[----:B------:R-:W-:-:S04]  /*05c0*/  PRMT R13, RZ, 0x7610, R13 ;  /* 0x00007610ff0d7816 */ /* 0x000fc8000000000d */
[----:B------:R-:W2:Y:S04]  /*05d0*/  @P0 LDG.E.U8 R14, desc[UR12][R8.64] ;  /* 0x0000000c080e0981 */ /* 0x000ea8000c1e1100 */
[----:B------:R-:W3:Y:S04]  /*05e0*/  @P0 LDG.E.U8 R13, desc[UR12][R8.64+0x1] ;  /* 0x0000010c080d0981 */ /* 0x000ee8000c1e1100 */
[----:B------:R-:W4:Y:S01]  /*05f0*/  @P0 LDG.E.U8 R12, desc[UR12][R8.64+0x2] ;  /* 0x0000020c080c0981 */ /* 0x000f22000c1e1100 */
[----:B------:R-:W-:Y:S01]  /*0600*/  IMAD R15, R15, 0x3, R4 ;  /* 0x000000030f0f7824 */ /* 0x000fe200078e0204 */
[C---:B------:R-:W-:Y:S01]  /*0610*/  ISETP.NE.AND P0, PT, R10.reuse, R3, PT ;  /* 0x000000030a00720c */ /* 0x040fe20003f05270 */
[----:B------:R-:W-:-:S03]  /*0620*/  VIADD R10, R10, 0x1 ;  /* 0x000000010a0a7836 */ /* 0x000fc60000000000 */
[----:B--2---:R0:W-:Y:S04]  /*0630*/  STS.U8 [R15], R14 ;  /* 0x0000000e0f007388 */ /* 0x0041e80000000000 */
[----:B---3--:R0:W-:Y:S04]  /*0640*/  STS.U8 [R15+0x1], R13 ;  /* 0x0000010d0f007388 */ /* 0x0081e80000000000 */
[----:B----4-:R0:W-:Y:S01]  /*0650*/  STS.U8 [R15+0x2], R12 ;  /* 0x0000020c0f007388 */ /* 0x0101e20000000000 */
[----:B------:R-:W-:Y:S05]  /*0660*/  @P0 BRA `(.L_x_2) ;  /* 0xfffffffc006c0947 */ /* 0x000fea000383ffff */
.L_x_1:
[----:B------:R-:W-:Y:S05]  /*0670*/  BSYNC.RECONVERGENT B0 ;  /* 0x0000000000007941 */ /* 0x000fea0003800200 */
.L_x_0:
[----:B------:R-:W1:Y:S01]  /*0680*/  S2R R0, SR_TID.X ;  /* 0x0000000000007919 */ /* 0x000e620000002100 */
[----:B------:R-:W2:Y:S01]  /*0690*/  LDCU.64 UR14, c[0x0][0x388] ;  /* 0x00007100ff0e77ac */ /* 0x000ea20008000a00 */
[----:B------:R-:W3:Y:S01]  /*06a0*/  S2R R2, SR_TID.Y ;  /* 0x0000000000027919 */ /* 0x000ee20000002200 */
[----:B-1----:R-:W-:Y:S01]  /*06b0*/  VIADD R3, R0, UR5 ;  /* 0x0000000500037c36 */ /* 0x002fe20008000000 */
[----:B---3--:R-:W-:Y:S01]  /*06c0*/  IADD3 R4, PT, PT, R5, R2, RZ ;  /* 0x0000000205047210 */ /* 0x008fe20007ffe0ff */
[----:B------:R-:W-:Y:S03]  /*06d0*/  BAR.SYNC.DEFER_BLOCKING 0x0 ;  /* 0x0000000000007b1d */ /* 0x000fe60000010000 */
[----:B--2---:R-:W-:-:S04]  /*06e0*/  ISETP.GE.AND P0, PT, R3, UR14, PT ;  /* 0x0000000e03007c0c */ /* 0x004fc8000bf06270 */
[----:B------:R-:W-:-:S04]  /*06f0*/  ISETP.GE.OR P0, PT, R4, UR15, P0 ;  /* 0x0000000f04007c0c */ /* 0x000fc80008706670 */
[----:B------:R-:W-:-:S13]  /*0700*/  ISETP.LT.OR P0, PT, R3, RZ, P0 ;  /* 0x000000ff0300720c */ /* 0x000fda0000701670 */
[----:B------:R-:W-:Y:S05]  /*0710*/  @P0 EXIT ;  /* 0x000000000000094d */ /* 0x000fea0003800000 */
[----:B------:R-:W1:Y:S01]  /*0720*/  LDCU UR6, c[0x0][0x390] ;  /* 0x00007200ff0677ac */ /* 0x000e620008000800 */
[----:B0-----:R-:W-:Y:S01]  /*0730*/  CS2R R12, SRZ ;  /* 0x00000000000c7805 */ /* 0x001fe2000001ff00 */
[----:B------:R-:W-:Y:S01]  /*0740*/  IMAD.MOV.U32 R17, RZ, RZ, RZ ;  /* 0x000000ffff117224 */ /* 0x000fe200078e00ff */
[----:B-1----:R-:W-:-:S09]  /*0750*/  UISETP.GE.AND UP0, UPT, UR6, 0x1, UPT ;  /* 0x000000010600788c */ /* 0x002fd2000bf06270 */
[----:B------:R-:W-:Y:S05]  /*0760*/  BRA.U !UP0, `(.L_x_3) ;  /* 0x0000000d08747547 */ /* 0x000fea000b800000 */
[----:B------:R-:W0:Y:S01]  /*0770*/  S2R R6, SR_CgaCtaId ;  /* 0x0000000000067919 */ /* 0x000e220000008800 */
[----:B------:R-:W-:Y:S01]  /*0780*/  MOV R5, 0x400 ;  /* 0x0000040000057802 */ /* 0x000fe20000000f00 */
[----:B------:R-:W-:Y:S01]  /*0790*/  ULOP3.LUT UR14, UR6, 0x7, URZ, 0xc0, !UPT ;  /* 0x00000007060e7892 */ /* 0x000fe2000f8ec0ff */
[----:B------:R-:W-:Y:S01]  /*07a0*/  IMAD.MOV.U32 R17, RZ, RZ, RZ ;  /* 0x000000ffff117224 */ /* 0x000fe200078e00ff */
[----:B------:R-:W-:Y:S01]  /*07b0*/  ULOP3.LUT UR15, UR6, 0x3, URZ, 0xc0, !UPT ;  /* 0x00000003060f7892 */ /* 0x000fe2000f8ec0ff */
[----:B------:R-:W-:Y:S01]  /*07c0*/  CS2R R12, SRZ ;  /* 0x00000000000c7805 */ /* 0x000fe2000001ff00 */
[----:B------:R-:W-:Y:S02]  /*07d0*/  UIADD3 UR4, UPT, UPT, UR14, -0x1, URZ ;  /* 0xffffffff0e047890 */ /* 0x000fe4000fffe0ff */
[----:B------:R-:W-:Y:S02]  /*07e0*/  ULOP3.LUT UR6, UR6, 0x7ffffff8, URZ, 0xc0, !UPT ;  /* 0x7ffffff806067892 */ /* 0x000fe4000f8ec0ff */
[----:B------:R-:W-:-:S02]  /*07f0*/  UISETP.GE.U32.AND UP0, UPT, UR4, 0x3, UPT ;  /* 0x000000030400788c */ /* 0x000fc4000bf06070 */
[----:B------:R-:W-:Y:S02]  /*0800*/  UIMAD UR16, UR11, 0x3, URZ ;  /* 0x000000030b1078a4 */ /* 0x000fe4000f8e02ff */
[----:B------:R-:W-:Y:S01]  /*0810*/  UIADD3 UR9, UPT, UPT, -UR6, URZ, URZ ;  /* 0x000000ff06097290 */ /* 0x000fe2000fffe1ff */
[----:B------:R-:W-:Y:S01]  /*0820*/  UMOV UR4, URZ ;  /* 0x000000ff00047c82 */ /* 0x000fe20008000000 */
[----:B0-----:R-:W-:-:S05]  /*0830*/  LEA R5, R6, R5, 0x18 ;  /* 0x0000000506057211 */ /* 0x001fca00078ec0ff */
[----:B------:R-:W-:-:S05]  /*0840*/  IMAD R6, R0, 0x3, R5 ;  /* 0x0000000300067824 */ /* 0x000fca00078e0205 */
[----:B------:R-:W-:-:S07]  /*0850*/  IADD3 R6, PT, PT, R6, 0xb, RZ ;  /* 0x0000000b06067810 */ /* 0x000fce0007ffe0ff */
.L_x_9:
[----:B------:R-:W0:Y:S01]  /*0860*/  LDCU UR20, c[0x0][0x390] ;  /* 0x00007200ff1477ac */ /* 0x000e220008000800 */
[----:B------:R-:W-:Y:S01]  /*0870*/  VIADD R5, R2, UR4 ;  /* 0x0000000402057c36 */ /* 0x000fe20008000000 */
[----:B------:R-:W-:-:S03]  /*0880*/  UMOV UR5, URZ ;  /* 0x000000ff00057c82 */ /* 0x000fc60008000000 */
[----:B------:R-:W-:Y:S01]  /*0890*/  IMAD R7, R5, UR11, R0 ;  /* 0x0000000b05077c24 */ /* 0x000fe2000f8e0200 */
[----:B0-----:R-:W-:Y:S02]  /*08a0*/  UISETP.GE.U32.AND UP2, UPT, UR20, 0x8, UPT ;  /* 0x000000081400788c */ /* 0x001fe4000bf46070 */
[----:B------:R-:W-:Y:S02]  /*08b0*/  UIMAD UR10, UR4, UR20, URZ ;  /* 0x00000014040a72a4 */ /* 0x000fe4000f8e02ff */
[----:B------:R-:W-:-:S04]  /*08c0*/  UIADD3 UR4, UPT, UPT, UR4, 0x1, URZ ;  /* 0x0000000104047890 */ /* 0x000fc8000fffe0ff */
[----:B------:R-:W-:Y:S01]  /*08d0*/  UISETP.NE.AND UP1, UPT, UR4, UR20, UPT ;  /* 0x000000140400728c */ /* 0x000fe2000bf25270 */
[----:B------:R-:W-:Y:S10]  /*08e0*/  BRA.U !UP2, `(.L_x_4) ;  /* 0x000000050a687547 */ /* 0x000ff4000b800000 */
[----:B------:R-:W-:Y:S01]  /*08f0*/  IMAD R5, R5, UR16, R6 ;  /* 0x0000001005057c24 */ /* 0x000fe2000f8e0206 */
[----:B------:R-:W-:Y:S01]  /*0900*/  UMOV UR7, 0x10 ;  /* 0x0000001000077882 */ /* 0x000fe20000000000 */
[----:B------:R-:W-:Y:S01]  /*0910*/  UMOV UR5, UR9 ;  /* 0x0000000900057c82 */ /* 0x000fe20008000000 */
[----:B------:R-:W-:-:S12]  /*0920*/  UIMAD UR7, UR10, 0x4, UR7 ;  /* 0x000000040a0778a4 */ /* 0x000fd8000f8e0207 */
.L_x_5:
[----:B------:R-:W0:Y:S01]  /*0930*/  LDS.U8 R9, [R5+-0xb] ;  /* 0xfffff50005097984 */ /* 0x000e220000000000 */
[----:B------:R-:W1:Y:S03]  /*0940*/  LDCU UR8, c[0x3][UR7+-0x10] ;  /* 0x00fffe00070877ac */ /* 0x000e660008000800 */
[----:B------:R-:W2:Y:S01]  /*0950*/  LDS.U8 R15, [R5+-0xa] ;  /* 0xfffff600050f7984 */ /* 0x000ea20000000000 */
[----:B------:R-:W3:Y:S03]  /*0960*/  LDCU UR17, c[0x3][UR7+-0xc] ;  /* 0x00fffe80071177ac */ /* 0x000ee60008000800 */
[----:B------:R-:W4:Y:S01]  /*0970*/  LDS.U8 R23, [R5+-0x9] ;  /* 0xfffff70005177984 */ /* 0x000f220000000000 */
[----:B------:R-:W5:Y:S03]  /*0980*/  LDCU UR18, c[0x3][UR7+-0x8] ;  /* 0x00ffff00071277ac */ /* 0x000f660008000800 */
[----:B------:R-:W3:Y:S01]  /*0990*/  LDS.U8 R19, [R5+-0x7] ;  /* 0xfffff90005137984 */ /* 0x000ee20000000000 */
[----:B------:R-:W5:Y:S03]  /*09a0*/  LDCU UR19, c[0x3][UR7+0x8] ;  /* 0x00c00100071377ac */ /* 0x000f660008000800 */
[----:B------:R-:W5:Y:S01]  /*09b0*/  LDS.U8 R18, [R5+-0x8] ;  /* 0xfffff80005127984 */ /* 0x000f620000000000 */
[----:B------:R-:W-:-:S03]  /*09c0*/  UIADD3 UR5, UPT, UPT, UR5, 0x8, URZ ;  /* 0x0000000805057890 */ /* 0x000fc6000fffe0ff */
[----:B------:R-:W5:Y:S01]  /*09d0*/  LDS.U8 R20, [R5+-0x6] ;  /* 0xfffffa0005147984 */ /* 0x000f620000000000 */
[----:B------:R-:W-:-:S03]  /*09e0*/  UISETP.NE.AND UP2, UPT, UR5, URZ, UPT ;  /* 0x000000ff0500728c */ /* 0x000fc6000bf45270 */
[----:B------:R-:W5:Y:S04]  /*09f0*/  LDS.U8 R10, [R5+-0x5] ;  /* 0xfffffb00050a7984 */ /* 0x000f680000000000 */
[----:B------:R-:W5:Y:S04]  /*0a00*/  LDS.U8 R11, [R5+-0x4] ;  /* 0xfffffc00050b7984 */ /* 0x000f680000000000 */
[----:B------:R-:W5:Y:S04]  /*0a10*/  LDS.U8 R8, [R5+-0x3] ;  /* 0xfffffd0005087984 */ /* 0x000f680000000000 */
[----:B------:R-:W5:Y:S01]  /*0a20*/  LDS.U8 R16, [R5+0x1] ;  /* 0x0000010005107984 */ /* 0x000f620000000000 */
[----:B0-----:R-:W-:-:S03]  /*0a30*/  I2FP.F32.U32 R14, R9 ;  /* 0x00000009000e7245 */ /* 0x001fc60000201000 */
[----:B------:R-:W0:Y:S01]  /*0a40*/  LDS.U8 R9, [R5+-0x2] ;  /* 0xfffffe0005097984 */ /* 0x000e220000000000 */
[----:B--2---:R-:W-:Y:S01]  /*0a50*/  I2FP.F32.U32 R15, R15 ;  /* 0x0000000f000f7245 */ /* 0x004fe20000201000 */
[----:B-1----:R-:W-:Y:S02]  /*0a60*/  FFMA R21, R14, UR8, R13 ;  /* 0x000000080e157c23 */ /* 0x002fe4000800000d */
[----:B------:R-:W1:Y:S01]  /*0a70*/  LDS.U8 R14, [R5+-0x1] ;  /* 0xffffff00050e7984 */ /* 0x000e620000000000 */
[----:B----4-:R-:W-:Y:S01]  /*0a80*/  I2FP.F32.U32 R24, R23 ;  /* 0x0000001700187245 */ /* 0x010fe20000201000 */
[----:B------:R-:W-:Y:S02]  /*0a90*/  FFMA R22, R15, UR8, R12 ;  /* 0x000000080f167c23 */ /* 0x000fe4000800000c */
[----:B------:R-:W2:Y:S01]  /*0aa0*/  LDS.U8 R13, [R5] ;  /* 0x00000000050d7984 */ /* 0x000ea20000000000 */
[----:B---3--:R-:W-:-:S03]  /*0ab0*/  I2FP.F32.U32 R19, R19 ;  /* 0x0000001300137245 */ /* 0x008fc60000201000 */
[----:B------:R-:W3:Y:S01]  /*0ac0*/  LDS.U8 R12, [R5+0x3] ;  /* 0x00000300050c7984 */ /* 0x000ee20000000000 */
[----:B-----5:R-:W-:Y:S01]  /*0ad0*/  I2FP.F32.U32 R26, R18 ;  /* 0x00000012001a7245 */ /* 0x020fe20000201000 */
[----:B------:R-:W-:Y:S01]  /*0ae0*/  FFMA R18, R24, UR8, R17 ;  /* 0x0000000818127c23 */ /* 0x000fe20008000011 */
[----:B------:R-:W-:Y:S01]  /*0af0*/  FFMA R24, R19, UR17, R22 ;  /* 0x0000001113187c23 */ /* 0x000fe20008000016 */
[----:B------:R-:W4:Y:S01]  /*0b00*/  LDS.U8 R15, [R5+0x2] ;  /* 0x00000200050f7984 */ /* 0x000f220000000000 */
[----:B------:R-:W-:Y:S01]  /*0b10*/  I2FP.F32.U32 R25, R20 ;  /* 0x0000001400197245 */ /* 0x000fe20000201000 */
[----:B------:R-:W-:Y:S01]  /*0b20*/  FFMA R23, R26, UR17, R21 ;  /* 0x000000111a177c23 */ /* 0x000fe20008000015 */
[----:B------:R-:W5:Y:S01]  /*0b30*/  LDCU UR8, c[0x3][UR7+-0x4] ;  /* 0x00ffff80070877ac */ /* 0x000f620008000800 */
[----:B------:R-:W4:Y:S01]  /*0b40*/  LDS.U8 R19, [R5+0x6] ;  /* 0x0000060005137984 */ /* 0x000f220000000000 */
[----:B------:R-:W-:Y:S01]  /*0b50*/  I2FP.F32.U32 R10, R10 ;  /* 0x0000000a000a7245 */ /* 0x000fe20000201000 */
[----:B------:R-:W-:Y:S01]  /*0b60*/  FFMA R22, R25, UR17, R18 ;  /* 0x0000001119167c23 */ /* 0x000fe20008000012 */
[----:B------:R-:W2:Y:S01]  /*0b70*/  LDCU UR17, c[0x3][UR7] ;  /* 0x00c00000071177ac */ /* 0x000ea20008000800 */
[----:B------:R-:W4:Y:S01]  /*0b80*/  LDS.U8 R17, [R5+0x4] ;  /* 0x0000040005117984 */ /* 0x000f220000000000 */
[----:B------:R-:W-:Y:S01]  /*0b90*/  I2FP.F32.U32 R11, R11 ;  /* 0x0000000b000b7245 */ /* 0x000fe20000201000 */
[----:B------:R-:W-:-:S02]  /*0ba0*/  FFMA R23, R10, UR18, R23 ;  /* 0x000000120a177c23 */ /* 0x000fc40008000017 */
[----:B------:R-:W4:Y:S01]  /*0bb0*/  LDS.U8 R18, [R5+0x5] ;  /* 0x0000050005127984 */ /* 0x000f220000000000 */
[----:B------:R-:W-:Y:S01]  /*0bc0*/  I2FP.F32.U32 R25, R8 ;  /* 0x0000000800197245 */ /* 0x000fe20000201000 */
[----:B------:R-:W-:Y:S02]  /*0bd0*/  FFMA R24, R11, UR18, R24 ;  /* 0x000000120b187c23 */ /* 0x000fe40008000018 */
[----:B------:R-:W4:Y:S01]  /*0be0*/  LDS.U8 R21, [R5+0x7] ;  /* 0x0000070005157984 */ /* 0x000f220000000000 */
[----:B------:R-:W-:Y:S01]  /*0bf0*/  I2FP.F32.U32 R16, R16 ;  /* 0x0000001000107245 */ /* 0x000fe20000201000 */
[----:B------:R-:W-:Y:S01]  /*0c00*/  FFMA R25, R25, UR18, R22 ;  /* 0x0000001219197c23 */ /* 0x000fe20008000016 */
[----:B------:R-:W4:Y:S01]  /*0c10*/  LDCU UR18, c[0x3][UR7+0x4] ;  /* 0x00c00080071277ac */ /* 0x000f220008000800 */
[----:B------:R-:W4:Y:S01]  /*0c20*/  LDS.U8 R20, [R5+0x8] ;  /* 0x0000080005147984 */ /* 0x000f220000000000 */
[----:B0-----:R-:W-:-:S03]  /*0c30*/  I2FP.F32.U32 R26, R9 ;  /* 0x00000009001a7245 */ /* 0x001fc60000201000 */
[----:B------:R-:W0:Y:S04]  /*0c40*/  LDS.U8 R8, [R5+0x9] ;  /* 0x0000090005087984 */ /* 0x000e280000000000 */
[----:B------:R-:W0:Y:S01]  /*0c50*/  LDS.U8 R22, [R5+0xa] ;  /* 0x00000a0005167984 */ /* 0x000e220000000000 */
[----:B-1----:R-:W-:Y:S01]  /*0c60*/  I2FP.F32.U32 R9, R14 ;  /* 0x0000000e00097245 */ /* 0x002fe20000201000 */
[----:B-----5:R-:W-:Y:S02]  /*0c70*/  FFMA R23, R26, UR8, R23 ;  /* 0x000000081a177c23 */ /* 0x020fe40008000017 */
[----:B------:R-:W1:Y:S01]  /*0c80*/  LDS.U8 R11, [R5+0xb] ;  /* 0x00000b00050b7984 */ /* 0x000e620000000000 */
[----:B--2---:R-:W-:Y:S01]  /*0c90*/  I2FP.F32.U32 R14, R13 ;  /* 0x0000000d000e7245 */ /* 0x004fe20000201000 */
[----:B------:R-:W-:Y:S01]  /*0ca0*/  FFMA R9, R9, UR8, R24 ;  /* 0x0000000809097c23 */ /* 0x000fe20008000018 */
[----:B------:R-:W-:Y:S01]  /*0cb0*/  FFMA R16, R16, UR17, R23 ;  /* 0x0000001110107c23 */ /* 0x000fe20008000017 */
[----:B------:R2:W5:Y:S01]  /*0cc0*/  LDS.U8 R10, [R5+0xc] ;  /* 0x00000c00050a7984 */ /* 0x0005620000000000 */
[----:B---3--:R-:W-:Y:S01]  /*0cd0*/  I2FP.F32.U32 R13, R12 ;  /* 0x0000000c000d7245 */ /* 0x008fe20000201000 */
[----:B------:R-:W-:Y:S01]  /*0ce0*/  FFMA R14, R14, UR8, R25 ;  /* 0x000000080e0e7c23 */ /* 0x000fe20008000019 */
[----:B------:R-:W3:Y:S01]  /*0cf0*/  LDCU UR8, c[0x3][UR7+0xc] ;  /* 0x00c00180070877ac */ /* 0x000ee20008000800 */
[----:B----4-:R-:W-:-:S02]  /*0d00*/  I2FP.F32.U32 R24, R15 ;  /* 0x0000000f00187245 */ /* 0x010fc40000201000 */
[----:B------:R-:W-:Y:S01]  /*0d10*/  FFMA R13, R13, UR17, R14 ;  /* 0x000000110d0d7c23 */ /* 0x000fe2000800000e */
[----:B------:R-:W-:Y:S01]  /*0d20*/  UIADD3 UR7, UPT, UPT, UR7, 0x20, URZ ;  /* 0x0000002007077890 */ /* 0x000fe2000fffe0ff */
[----:B------:R-:W-:Y:S01]  /*0d30*/  I2FP.F32.U32 R12, R19 ;  /* 0x00000013000c7245 */ /* 0x000fe20000201000 */
[----:B------:R-:W-:Y:S01]  /*0d40*/  FFMA R9, R24, UR17, R9 ;  /* 0x0000001118097c23 */ /* 0x000fe20008000009 */
[----:B--2---:R-:W-:Y:S01]  /*0d50*/  VIADD R5, R5, 0x18 ;  /* 0x0000001805057836 */ /* 0x004fe20000000000 */
[----:B------:R-:W-:Y:S02]  /*0d60*/  I2FP.F32.U32 R17, R17 ;  /* 0x0000001100117245 */ /* 0x000fe40000201000 */
[----:B------:R-:W-:Y:S01]  /*0d70*/  FFMA R12, R12, UR18, R13 ;  /* 0x000000120c0c7c23 */ /* 0x000fe2000800000d */
[----:B------:R-:W-:Y:S02]  /*0d80*/  I2FP.F32.U32 R18, R18 ;  /* 0x0000001200127245 */ /* 0x000fe40000201000 */
[----:B------:R-:W-:Y:S01]  /*0d90*/  FFMA R16, R17, UR18, R16 ;  /* 0x0000001211107c23 */ /* 0x000fe20008000010 */
[----:B------:R-:W-:-:S02]  /*0da0*/  I2FP.F32.U32 R21, R21 ;  /* 0x0000001500157245 */ /* 0x000fc40000201000 */
[----:B------:R-:W-:Y:S01]  /*0db0*/  FFMA R9, R18, UR18, R9 ;  /* 0x0000001212097c23 */ /* 0x000fe20008000009 */
[----:B------:R-:W-:Y:S02]  /*0dc0*/  I2FP.F32.U32 R20, R20 ;  /* 0x0000001400147245 */ /* 0x000fe40000201000 */
[----:B------:R-:W-:Y:S01]  /*0dd0*/  FFMA R16, R21, UR19, R16 ;  /* 0x0000001315107c23 */ /* 0x000fe20008000010 */
[----:B0-----:R-:W-:Y:S02]  /*0de0*/  I2FP.F32.U32 R13, R8 ;  /* 0x00000008000d7245 */ /* 0x001fe40000201000 */
[----:B------:R-:W-:Y:S01]  /*0df0*/  FFMA R9, R20, UR19, R9 ;  /* 0x0000001314097c23 */ /* 0x000fe20008000009 */
[----:B------:R-:W-:Y:S02]  /*0e00*/  I2FP.F32.U32 R15, R22 ;  /* 0x00000016000f7245 */ /* 0x000fe40000201000 */
[----:B------:R-:W-:Y:S01]  /*0e10*/  FFMA R17, R13, UR19, R12 ;  /* 0x000000130d117c23 */ /* 0x000fe2000800000c */
[----:B-1----:R-:W-:-:S02]  /*0e20*/  I2FP.F32.U32 R8, R11 ;  /* 0x0000000b00087245 */ /* 0x002fc40000201000 */
[----:B---3--:R-:W-:Y:S01]  /*0e30*/  FFMA R13, R15, UR8, R16 ;  /* 0x000000080f0d7c23 */ /* 0x008fe20008000010 */
[----:B-----5:R-:W-:Y:S02]  /*0e40*/  I2FP.F32.U32 R10, R10 ;  /* 0x0000000a000a7245 */ /* 0x020fe40000201000 */
[----:B------:R-:W-:-:S03]  /*0e50*/  FFMA R12, R8, UR8, R9 ;  /* 0x00000008080c7c23 */ /* 0x000fc60008000009 */
[----:B------:R-:W-:Y:S01]  /*0e60*/  FFMA R17, R10, UR8, R17 ;  /* 0x000000080a117c23 */ /* 0x000fe20008000011 */
[----:B------:R-:W-:Y:S06]  /*0e70*/  BRA.U UP2, `(.L_x_5) ;  /* 0xfffffff902ac7547 */ /* 0x000fec000b83ffff */
[----:B------:R-:W-:-:S05]  /*0e80*/  UMOV UR5, UR6 ;  /* 0x0000000600057c82 */ /* 0x000fca0008000000 */
.L_x_4:
[----:B------:R-:W-:-:S09]  /*0e90*/  UISETP.NE.AND UP2, UPT, UR14, URZ, UPT ;  /* 0x000000ff0e00728c */ /* 0x000fd2000bf45270 */
[----:B------:R-:W-:Y:S05]  /*0ea0*/  BRA.U !UP2, `(.L_x_6) ;  /* 0x000000050aa07547 */ /* 0x000fea000b800000 */
[----:B------:R-:W-:Y:S01]  /*0eb0*/  UISETP.NE.AND UP2, UPT, UR15, URZ, UPT ;  /* 0x000000ff0f00728c */ /* 0x000fe2000bf45270 */
[----:B------:R-:W-:Y:S10]  /*0ec0*/  BRA.U !UP0, `(.L_x_7) ;  /* 0x0000000108c87547 */ /* 0x000ff4000b800000 */
[----:B------:R-:W0:Y:S01]  /*0ed0*/  S2R R9, SR_CgaCtaId ;  /* 0x0000000000097919 */ /* 0x000e220000008800 */
[----:B------:R-:W-:Y:S01]  /*0ee0*/  MOV R8, 0x400 ;  /* 0x0000040000087802 */ /* 0x000fe20000000f00 */
[----:B------:R-:W-:Y:S02]  /*0ef0*/  UIADD3 UR7, UPT, UPT, UR10, UR5, URZ ;  /* 0x000000050a077290 */ /* 0x000fe4000fffe0ff */
[----:B------:R-:W-:Y:S01]  /*0f00*/  IADD3 R5, PT, PT, R7, UR5, RZ ;  /* 0x0000000507057c10 */ /* 0x000fe2000fffe0ff */
[----:B------:R-:W-:Y:S02]  /*0f10*/  UIADD3 UR8, UPT, UPT, UR10, UR5, URZ ;  /* 0x000000050a087290 */ /* 0x000fe4000fffe0ff */
[----:B------:R-:W-:Y:S02]  /*0f20*/  USHF.L.U32 UR7, UR7, 0x2, URZ ;  /* 0x0000000207077899 */ /* 0x000fe400080006ff */
[----:B------:R-:W-:Y:S02]  /*0f30*/  USHF.L.U32 UR8, UR8, 0x2, URZ ;  /* 0x0000000208087899 */ /* 0x000fe400080006ff */
[----:B------:R-:W-:-:S08]  /*0f40*/  UIADD3 UR5, UPT, UPT, UR5, 0x4, URZ ;  /* 0x0000000405057890 */ /* 0x000fd0000fffe0ff */
[----:B------:R-:W1:Y:S02]  /*0f50*/  LDCU UR7, c[0x3][UR7] ;  /* 0x00c00000070777ac */ /* 0x000e640008000800 */
[----:B------:R-:W2:Y:S01]  /*0f60*/  LDCU UR17, c[0x3][UR8+0x4] ;  /* 0x00c00080081177ac */ /* 0x000ea20008000800 */
[----:B------:R-:W3:Y:S01]  /*0f70*/  LDCU UR18, c[0x3][UR8+0x8] ;  /* 0x00c00100081277ac */ /* 0x000ee20008000800 */
[----:B0-----:R-:W-:-:S05]  /*0f80*/  LEA R8, R9, R8, 0x18 ;  /* 0x0000000809087211 */ /* 0x001fca00078ec0ff */
[----:B------:R-:W-:-:S05]  /*0f90*/  IMAD R16, R5, 0x3, R8 ;  /* 0x0000000305107824 */ /* 0x000fca00078e0208 */
[----:B------:R-:W0:Y:S04]  /*0fa0*/  LDS.U8 R18, [R16] ;  /* 0x0000000010127984 */ /* 0x000e280000000000 */
[----:B------:R-:W4:Y:S04]  /*0fb0*/  LDS.U8 R19, [R16+0x1] ;  /* 0x0000010010137984 */ /* 0x000f280000000000 */
[----:B------:R-:W5:Y:S04]  /*0fc0*/  LDS.U8 R20, [R16+0x2] ;  /* 0x0000020010147984 */ /* 0x000f680000000000 */
[----:B------:R-:W2:Y:S04]  /*0fd0*/  LDS.U8 R21, [R16+0x3] ;  /* 0x0000030010157984 */ /* 0x000ea80000000000 */
[----:B------:R-:W3:Y:S04]  /*0fe0*/  LDS.U8 R22, [R16+0x4] ;  /* 0x0000040010167984 */ /* 0x000ee80000000000 */
[----:B------:R-:W3:Y:S04]  /*0ff0*/  LDS.U8 R5, [R16+0x5] ;  /* 0x0000050010057984 */ /* 0x000ee80000000000 */
[----:B------:R-:W3:Y:S04]  /*1000*/  LDS.U8 R8, [R16+0x6] ;  /* 0x0000060010087984 */ /* 0x000ee80000000000 */
[----:B------:R-:W3:Y:S04]  /*1010*/  LDS.U8 R9, [R16+0x7] ;  /* 0x0000070010097984 */ /* 0x000ee80000000000 */
[----:B------:R-:W3:Y:S04]  /*1020*/  LDS.U8 R10, [R16+0x8] ;  /* 0x00000800100a7984 */ /* 0x000ee80000000000 */
[----:B------:R-:W3:Y:S04]  /*1030*/  LDS.U8 R11, [R16+0x9] ;  /* 0x00000900100b7984 */ /* 0x000ee80000000000 */
[----:B------:R-:W3:Y:S01]  /*1040*/  LDS.U8 R14, [R16+0xa] ;  /* 0x00000a00100e7984 */ /* 0x000ee20000000000 */
[----:B0-----:R-:W-:-:S03]  /*1050*/  I2FP.F32.U32 R18, R18 ;  /* 0x0000001200127245 */ /* 0x001fc60000201000 */
[----:B------:R-:W0:Y:S01]  /*1060*/  LDS.U8 R15, [R16+0xb] ;  /* 0x00000b00100f7984 */ /* 0x000e220000000000 */
[----:B----4-:R-:W-:Y:S01]  /*1070*/  I2FP.F32.U32 R19, R19 ;  /* 0x0000001300137245 */ /* 0x010fe20000201000 */
[----:B-1----:R-:W-:Y:S01]  /*1080*/  FFMA R18, R18, UR7, R13 ;  /* 0x0000000712127c23 */ /* 0x002fe2000800000d */
[----:B-----5:R-:W-:-:S03]  /*1090*/  I2FP.F32.U32 R20, R20 ;  /* 0x0000001400147245 */ /* 0x020fc60000201000 */
[----:B------:R-:W-:Y:S01]  /*10a0*/  FFMA R19, R19, UR7, R12 ;  /* 0x0000000713137c23 */ /* 0x000fe2000800000c */
[----:B--2---:R-:W-:Y:S01]  /*10b0*/  I2FP.F32.U32 R21, R21 ;  /* 0x0000001500157245 */ /* 0x004fe20000201000 */
[----:B------:R-:W-:Y:S01]  /*10c0*/  FFMA R20, R20, UR7, R17 ;  /* 0x0000000714147c23 */ /* 0x000fe20008000011 */
[----:B------:R-:W1:Y:S01]  /*10d0*/  LDCU UR7, c[0x3][UR8+0xc] ;  /* 0x00c00180080777ac */ /* 0x000e620008000800 */
[----:B---3--:R-:W-:Y:S02]  /*10e0*/  I2FP.F32.U32 R22, R22 ;  /* 0x0000001600167245 */ /* 0x008fe40000201000 */
[----:B------:R-:W-:Y:S01]  /*10f0*/  FFMA R18, R21, UR17, R18 ;  /* 0x0000001115127c23 */ /* 0x000fe20008000012 */
[----:B------:R-:W-:Y:S02]  /*1100*/  I2FP.F32.U32 R5, R5 ;  /* 0x0000000500057245 */ /* 0x000fe40000201000 */
[----:B------:R-:W-:Y:S01]  /*1110*/  FFMA R19, R22, UR17, R19 ;  /* 0x0000001116137c23 */ /* 0x000fe20008000013 */
[----:B------:R-:W-:-:S02]  /*1120*/  I2FP.F32.U32 R13, R8 ;  /* 0x00000008000d7245 */ /* 0x000fc40000201000 */
[----:B------:R-:W-:Y:S01]  /*1130*/  FFMA R5, R5, UR17, R20 ;  /* 0x0000001105057c23 */ /* 0x000fe20008000014 */
[----:B------:R-:W-:Y:S02]  /*1140*/  I2FP.F32.U32 R8, R9 ;  /* 0x0000000900087245 */ /* 0x000fe40000201000 */
[----:B------:R-:W-:Y:S01]  /*1150*/  FFMA R13, R13, UR18, R18 ;  /* 0x000000120d0d7c23 */ /* 0x000fe20008000012 */
[----:B------:R-:W-:Y:S02]  /*1160*/  I2FP.F32.U32 R10, R10 ;  /* 0x0000000a000a7245 */ /* 0x000fe40000201000 */
[----:B------:R-:W-:Y:S01]  /*1170*/  FFMA R8, R8, UR18, R19 ;  /* 0x0000001208087c23 */ /* 0x000fe20008000013 */
[----:B------:R-:W-:Y:S02]  /*1180*/  I2FP.F32.U32 R12, R11 ;  /* 0x0000000b000c7245 */ /* 0x000fe40000201000 */
[----:B------:R-:W-:Y:S01]  /*1190*/  FFMA R5, R10, UR18, R5 ;  /* 0x000000120a057c23 */ /* 0x000fe20008000005 */
[----:B------:R-:W-:-:S02]  /*11a0*/  I2FP.F32.U32 R9, R14 ;  /* 0x0000000e00097245 */ /* 0x000fc40000201000 */
[----:B-1----:R-:W-:Y:S01]  /*11b0*/  FFMA R13, R12, UR7, R13 ;  /* 0x000000070c0d7c23 */ /* 0x002fe2000800000d */
[----:B0-----:R-:W-:Y:S02]  /*11c0*/  I2FP.F32.U32 R14, R15 ;  /* 0x0000000f000e7245 */ /* 0x001fe40000201000 */
[----:B------:R-:W-:-:S03]  /*11d0*/  FFMA R12, R9, UR7, R8 ;  /* 0x00000007090c7c23 */ /* 0x000fc60008000008 */
[----:B------:R-:W-:-:S07]  /*11e0*/  FFMA R17, R14, UR7, R5 ;  /* 0x000000070e117c23 */ /* 0x000fce0008000005 */
.L_x_7:
[----:B------:R-:W-:Y:S05]  /*11f0*/  BRA.U !UP2, `(.L_x_6) ;  /* 0x000000010acc7547 */ /* 0x000fea000b800000 */
[----:B------:R-:W-:Y:S02]  /*1200*/  UISETP.NE.AND UP2, UPT, UR15, 0x1, UPT ;  /* 0x000000010f00788c */ /* 0x000fe4000bf45270 */
[----:B------:R-:W-:-:S07]  /*1210*/  ULOP3.LUT UP3, URZ, UR20, 0x1, URZ, 0xc0, !UPT ;  /* 0x0000000114ff7892 */ /* 0x000fce000f86c0ff */
[----:B------:R-:W-:Y:S05]  /*1220*/  BRA.U !UP2, `(.L_x_8) ;  /* 0x000000010a787547 */ /* 0x000fea000b800000 */
[----:B------:R-:W0:Y:S01]  /*1230*/  S2R R9, SR_CgaCtaId ;  /* 0x0000000000097919 */ /* 0x000e220000008800 */
[----:B------:R-:W-:Y:S01]  /*1240*/  MOV R8, 0x400 ;  /* 0x0000040000087802 */ /* 0x000fe20000000f00 */
[----:B------:R-:W-:Y:S01]  /*1250*/  VIADD R5, R7, UR5 ;  /* 0x0000000507057c36 */ /* 0x000fe20008000000 */
[----:B------:R-:W-:Y:S02]  /*1260*/  UIADD3 UR7, UPT, UPT, UR10, UR5, URZ ;  /* 0x000000050a077290 */ /* 0x000fe4000fffe0ff */
[----:B------:R-:W-:Y:S02]  /*1270*/  UIADD3 UR8, UPT, UPT, UR10, UR5, URZ ;  /* 0x000000050a087290 */ /* 0x000fe4000fffe0ff */
[----:B------:R-:W-:Y:S02]  /*1280*/  USHF.L.U32 UR7, UR7, 0x2, URZ ;  /* 0x0000000207077899 */ /* 0x000fe400080006ff */
[----:B------:R-:W-:Y:S02]  /*1290*/  USHF.L.U32 UR8, UR8, 0x2, URZ ;  /* 0x0000000208087899 */ /* 0x000fe400080006ff */
[----:B------:R-:W-:-:S08]  /*12a0*/  UIADD3 UR5, UPT, UPT, UR5, 0x2, URZ ;  /* 0x0000000205057890 */ /* 0x000fd0000fffe0ff */
[----:B------:R-:W1:Y:S02]  /*12b0*/  LDCU UR7, c[0x3][UR7] ;  /* 0x00c00000070777ac */ /* 0x000e640008000800 */
[----:B------:R-:W2:Y:S01]  /*12c0*/  LDCU UR8, c[0x3][UR8+0x4] ;  /* 0x00c00080080877ac */ /* 0x000ea20008000800 */
[----:B0-----:R-:W-:-:S05]  /*12d0*/  LEA R8, R9, R8, 0x18 ;  /* 0x0000000809087211 */ /* 0x001fca00078ec0ff */
[----:B------:R-:W-:-:S05]  /*12e0*/  IMAD R5, R5, 0x3, R8 ;  /* 0x0000000305057824 */ /* 0x000fca00078e0208 */
[----:B------:R-:W0:Y:S04]  /*12f0*/  LDS.U8 R8, [R5] ;  /* 0x0000000005087984 */ /* 0x000e280000000000 */
[----:B------:R-:W3:Y:S04]  /*1300*/  LDS.U8 R9, [R5+0x1] ;  /* 0x0000010005097984 */ /* 0x000ee80000000000 */
[----:B------:R-:W4:Y:S04]  /*1310*/  LDS.U8 R10, [R5+0x2] ;  /* 0x00000200050a7984 */ /* 0x000f280000000000 */
[----:B------:R-:W5:Y:S04]  /*1320*/  LDS.U8 R11, [R5+0x3] ;  /* 0x00000300050b7984 */ /* 0x000f680000000000 */
[----:B------:R-:W2:Y:S04]  /*1330*/  LDS.U8 R14, [R5+0x4] ;  /* 0x00000400050e7984 */ /* 0x000ea80000000000 */
[----:B------:R-:W2:Y:S01]  /*1340*/  LDS.U8 R15, [R5+0x5] ;  /* 0x00000500050f7984 */ /* 0x000ea20000000000 */
[----:B0-----:R-:W-:-:S02]  /*1350*/  I2FP.F32.U32 R8, R8 ;  /* 0x0000000800087245 */ /* 0x001fc40000201000 */
[----:B---3--:R-:W-:-:S03]  /*1360*/  I2FP.F32.U32 R9, R9 ;  /* 0x0000000900097245 */ /* 0x008fc60000201000 */
[----:B-1----:R-:W-:Y:S01]  /*1370*/  FFMA R8, R8, UR7, R13 ;  /* 0x0000000708087c23 */ /* 0x002fe2000800000d */
[----:B----4-:R-:W-:Y:S01]  /*1380*/  I2FP.F32.U32 R10, R10 ;  /* 0x0000000a000a7245 */ /* 0x010fe20000201000 */
[----:B------:R-:W-:Y:S01]  /*1390*/  FFMA R9, R9, UR7, R12 ;  /* 0x0000000709097c23 */ /* 0x000fe2000800000c */
[----:B-----5:R-:W-:-:S03]  /*13a0*/  I2FP.F32.U32 R11, R11 ;  /* 0x0000000b000b7245 */ /* 0x020fc60000201000 */
[----:B------:R-:W-:Y:S01]  /*13b0*/  FFMA R10, R10, UR7, R17 ;  /* 0x000000070a0a7c23 */ /* 0x000fe20008000011 */
[----:B--2---:R-:W-:Y:S01]  /*13c0*/  I2FP.F32.U32 R14, R14 ;  /* 0x0000000e000e7245 */ /* 0x004fe20000201000 */
[----:B------:R-:W-:Y:S01]  /*13d0*/  FFMA R13, R11, UR8, R8 ;  /* 0x000000080b0d7c23 */ /* 0x000fe20008000008 */
[----:B------:R-:W-:-:S03]  /*13e0*/  I2FP.F32.U32 R15, R15 ;  /* 0x0000000f000f7245 */ /* 0x000fc60000201000 */
[----:B------:R-:W-:Y:S02]  /*13f0*/  FFMA R12, R14, UR8, R9 ;  /* 0x000000080e0c7c23 */ /* 0x000fe40008000009 */
[----:B------:R-:W-:-:S07]  /*1400*/  FFMA R17, R15, UR8, R10 ;  /* 0x000000080f117c23 */ /* 0x000fce000800000a */
.L_x_8:
[----:B------:R-:W-:Y:S05]  /*1410*/  BRA.U !UP3, `(.L_x_6) ;  /* 0x000000010b447547 */ /* 0x000fea000b800000 */
[----:B------:R-:W0:Y:S01]  /*1420*/  S2R R8, SR_CgaCtaId ;  /* 0x0000000000087919 */ /* 0x000e220000008800 */
[----:B------:R-:W-:Y:S02]  /*1430*/  MOV R5, 0x400 ;  /* 0x0000040000057802 */ /* 0x000fe40000000f00 */
[----:B------:R-:W-:Y:S01]  /*1440*/  IADD3 R7, PT, PT, R7, UR5, RZ ;  /* 0x0000000507077c10 */ /* 0x000fe2000fffe0ff */
[----:B------:R-:W-:-:S04]  /*1450*/  UIADD3 UR5, UPT, UPT, UR10, UR5, URZ ;  /* 0x000000050a057290 */ /* 0x000fc8000fffe0ff */
[----:B------:R-:W-:-:S12]  /*1460*/  USHF.L.U32 UR5, UR5, 0x2, URZ ;  /* 0x0000000205057899 */ /* 0x000fd800080006ff */
[----:B------:R-:W1:Y:S01]  /*1470*/  LDCU UR5, c[0x3][UR5] ;  /* 0x00c00000050577ac */ /* 0x000e620008000800 */
[----:B0-----:R-:W-:-:S05]  /*1480*/  LEA R8, R8, R5, 0x18 ;  /* 0x0000000508087211 */ /* 0x001fca00078ec0ff */
[----:B------:R-:W-:-:S05]  /*1490*/  IMAD R7, R7, 0x3, R8 ;  /* 0x0000000307077824 */ /* 0x000fca00078e0208 */
[----:B------:R-:W0:Y:S04]  /*14a0*/  LDS.U8 R5, [R7] ;  /* 0x0000000007057984 */ /* 0x000e280000000000 */
[----:B------:R-:W2:Y:S04]  /*14b0*/  LDS.U8 R9, [R7+0x1] ;  /* 0x0000010007097984 */ /* 0x000ea80000000000 */
[----:B------:R-:W3:Y:S01]  /*14c0*/  LDS.U8 R10, [R7+0x2] ;  /* 0x00000200070a7984 */ /* 0x000ee20000000000 */
[----:B0-----:R-:W-:Y:S02]  /*14d0*/  I2FP.F32.U32 R8, R5 ;  /* 0x0000000500087245 */ /* 0x001fe40000201000 */
[----:B--2---:R-:W-:-:S03]  /*14e0*/  I2FP.F32.U32 R9, R9 ;  /* 0x0000000900097245 */ /* 0x004fc60000201000 */
[----:B-1----:R-:W-:Y:S01]  /*14f0*/  FFMA R13, R8, UR5, R13 ;  /* 0x00000005080d7c23 */ /* 0x002fe2000800000d */
[----:B---3--:R-:W-:Y:S01]  /*1500*/  I2FP.F32.U32 R10, R10 ;  /* 0x0000000a000a7245 */ /* 0x008fe20000201000 */
[----:B------:R-:W-:-:S04]  /*1510*/  FFMA R12, R9, UR5, R12 ;  /* 0x00000005090c7c23 */ /* 0x000fc8000800000c */
[----:B------:R-:W-:-:S07]  /*1520*/  FFMA R17, R10, UR5, R17 ;  /* 0x000000050a117c23 */ /* 0x000fce0008000011 */
.L_x_6:
[----:B------:R-:W-:Y:S05]  /*1530*/  BRA.U UP1, `(.L_x_9) ;  /* 0xfffffff101c87547 */ /* 0x000fea000b83ffff */
.L_x_3:
[----:B------:R-:W0:Y:S01]  /*1540*/  LDC.64 R6, c[0x0][0x398] ;  /* 0x0000e600ff067b82 */ /* 0x000e220000000a00 */
[----:B------:R-:W1:Y:S01]  /*1550*/  LDCU UR4, c[0x0][0x388] ;  /* 0x00007100ff0477ac */ /* 0x000e620008000800 */
[----:B------:R-:W2:Y:S08]  /*1560*/  F2I.U32.TRUNC.NTZ R13, R13 ;  /* 0x0000000d000d7305 */ /* 0x000eb0000020f000 */
[----:B------:R-:W3:Y:S08]  /*1570*/  F2I.U32.TRUNC.NTZ R5, R12 ;  /* 0x0000000c00057305 */ /* 0x000ef0000020f000 */
[----:B------:R-:W4:Y:S01]  /*1580*/  F2I.U32.TRUNC.NTZ R17, R17 ;  /* 0x0000001100117305 */ /* 0x000f22000020f000 */
[----:B-1----:R-:W-:-:S04]  /*1590*/  IMAD R3, R4, UR4, R3 ;  /* 0x0000000404037c24 */ /* 0x002fc8000f8e0203 */
[----:B0-----:R-:W-:-:S05]  /*15a0*/  IMAD.WIDE R2, R3, 0x3, R6 ;  /* 0x0000000303027825 */ /* 0x001fca00078e0206 */
[----:B--2---:R-:W-:Y:S04]  /*15b0*/  STG.E.U8 desc[UR12][R2.64], R13 ;  /* 0x0000000d02007986 */ /* 0x004fe8000c10110c */
[----:B---3--:R-:W-:Y:S04]  /*15c0*/  STG.E.U8 desc[UR12][R2.64+0x1], R5 ;  /* 0x0000010502007986 */ /* 0x008fe8000c10110c */
[----:B----4-:R-:W-:Y:S01]  /*15d0*/  STG.E.U8 desc[UR12][R2.64+0x2], R17 ;  /* 0x0000021102007986 */ /* 0x010fe2000c10110c */
[----:B------:R-:W-:Y:S05]  /*15e0*/  EXIT ;  /* 0x000000000000794d */ /* 0x000fea0003800000 */
.L_x_10:
[----:B------:R-:W-:-:S00]  /*15f0*/  BRA `(.L_x_10) ;  /* 0xfffffffc00fc7947 */ /* 0x000fc0000383ffff */
[----:B------:R-:W-:-:S00]  /*1600*/  NOP ;  /* 0x0000000000007918 */ /* 0x000fc00000000000 */
[----:B------:R-:W-:-:S00]  /*1610*/  NOP ;  /* 0x0000000000007918 */ /* 0x000fc00000000000 */
[----:B------:R-:W-:-:S00]  /*1620*/  NOP ;  /* 0x0000000000007918 */ /* 0x000fc00000000000 */
[----:B------:R-:W-:-:S00]  /*1630*/  NOP ;  /* 0x0000000000007918 */ /* 0x000fc00000000000 */
[----:B------:R-:W-:-:S00]  /*1640*/  NOP ;  /* 0x0000000000007918 */ /* 0x000fc00000000000 */
[----:B------:R-:W-:-:S00]  /*1650*/  NOP ;  /* 0x0000000000007918 */ /* 0x000fc00000000000 */
[----:B------:R-:W-:-:S00]  /*1660*/  NOP ;  /* 0x0000000000007918 */ /* 0x000fc00000000000 */
[----:B------:R-:W-:-:S00]  /*1670*/  NOP ;  /* 0x0000000000007918 */ /* 0x000fc00000000000 */
.L_x_30:


//--------------------- .text._Z14blurImgKernel2P6uchar3iiPfiS0_ --------------------------
	.section	.text._Z14blurImgKernel2P6uchar3iiPfiS0_,"ax",@progbits
	.align	128
        .global         _Z14blurImgKernel2P6uchar3iiPfiS0_
        .type           _Z14blurImgKernel2P6uchar3iiPfiS0_,@function
        .size           _Z14blurImgKernel2P6uchar3iiPfiS0_,(.L_x_31 - _Z14blurImgKernel2P6uchar3iiPfiS0_)
        .other          _Z14blurImgKernel2P6uchar3iiPfiS0_,@"STO_CUDA_ENTRY STV_DEFAULT"
_Z14blurImgKernel2P6uchar3iiPfiS0_:
.text._Z14blurImgKernel2P6uchar3iiPfiS0_:
        /* <DEDUP_REMOVED lines=19> */
[----:B0-----:R-:W-:Y:S02]  /*0130*/  VIADD R4, R3, 0xffffffe ;  /* 0x0ffffffe03047836 */ /* 0x001fe40000000000 */
[----:B------:R-:W-:-:S04]  /*0140*/  VIADD R3, R2, 0xffffffff ;  /* 0xffffffff02037836 */ /* 0x000fc80000000000 */
[----:B------:R0:W1:Y:S01]  /*0150*/  F2I.FTZ.U32.TRUNC.NTZ R5, R4 ;  /* 0x0000000400057305 */ /* 0x000062000021f000 */
[----:B------:R-:W-:Y:S02]  /*0160*/  IABS R9, R3 ;  /* 0x0000000300097213 */ /* 0x000fe40000000000 */
[----:B------:R-:W-:Y:S01]  /*0170*/  LOP3.LUT R3, R3, R0, RZ, 0x3c, !PT ;  /* 0x0000000003037212 */ /* 0x000fe200078e3cff */
[----:B0-----:R-:W-:-:S03]  /*0180*/  HFMA2 R4, -RZ, RZ, 0, 0 ;  /* 0x00000000ff047431 */ /* 0x001fc600000001ff */
[----:B------:R-:W-:Y:S01]  /*0190*/  ISETP.GE.AND P1, PT, R3, RZ, PT ;  /* 0x000000ff0300720c */ /* 0x000fe20003f26270 */
[----:B------:R-:W-:Y:S01]  /*01a0*/  IMAD R3, R6, UR7, RZ ;  /* 0x0000000706037c24 */ /* 0x000fe2000f8e02ff */
[----:B-1----:R-:W-:-:S05]  /*01b0*/  IADD3 R7, PT, PT, RZ, -R5, RZ ;  /* 0x80000005ff077210 */ /* 0x002fca0007ffe0ff */
[----:B------:R-:W-:-:S04]  /*01c0*/  IMAD R7, R7, R8, RZ ;  /* 0x0000000807077224 */ /* 0x000fc800078e02ff */
[----:B------:R-:W-:-:S04]  /*01d0*/  IMAD.HI.U32 R4, R5, R7, R4 ;  /* 0x0000000705047227 */ /* 0x000fc800078e0004 */
[----:B------:R-:W-:Y:S02]  /*01e0*/  IMAD.MOV.U32 R5, RZ, RZ, R9 ;  /* 0x000000ffff057224 */ /* 0x000fe400078e0009 */
[----:B------:R-:W-:Y:S02]  /*01f0*/  IMAD.MOV.U32 R7, RZ, RZ, R10 ;  /* 0x000000ffff077224 */ /* 0x000fe400078e000a */
[----:B------:R-:W-:-:S04]  /*0200*/  IMAD.HI.U32 R4, R4, R5, RZ ;  /* 0x0000000504047227 */ /* 0x000fc800078e00ff */
[----:B------:R-:W-:-:S05]  /*0210*/  IMAD R5, R4, R7, R5 ;  /* 0x0000000704057224 */ /* 0x000fca00078e0205 */
[----:B------:R-:W-:-:S13]  /*0220*/  ISETP.GT.U32.AND P2, PT, R8, R5, PT ;  /* 0x000000050800720c */ /* 0x000fda0003f44070 */
[-C--:B------:R-:W-:Y:S01]  /*0230*/  @!P2 IADD3 R5, PT, PT, R5, -R8.reuse, RZ ;  /* 0x800000080505a210 */ /* 0x080fe20007ffe0ff */
[----:B------:R-:W-:Y:S01]  /*0240*/  @!P2 VIADD R4, R4, 0x1 ;  /* 0x000000010404a836 */ /* 0x000fe20000000000 */
[----:B------:R-:W-:Y:S02]  /*0250*/  ISETP.NE.AND P2, PT, R0, RZ, PT ;  /* 0x000000ff0000720c */ /* 0x000fe40003f45270 */
[----:B------:R-:W-:-:S13]  /*0260*/  ISETP.GE.U32.AND P0, PT, R5, R8, PT ;  /* 0x000000080500720c */ /* 0x000fda0003f06070 */
[----:B------:R-:W-:-:S05]  /*0270*/  @P0 VIADD R4, R4, 0x1 ;  /* 0x0000000104040836 */ /* 0x000fca0000000000 */
[----:B------:R-:W-:Y:S02]  /*0280*/  @!P1 IADD3 R4, PT, PT, -R4, RZ, RZ ;  /* 0x000000ff04049210 */ /* 0x000fe40007ffe1ff */
[----:B------:R-:W-:-:S04]  /*0290*/  @!P2 LOP3.LUT R4, RZ, R0, RZ, 0x33, !PT ;  /* 0x00000000ff04a212 */ /* 0x000fc800078e33ff */
[----:B------:R-:W-:-:S13]  /*02a0*/  ISETP.GE.AND P0, PT, R4, RZ, PT ;  /* 0x000000ff0400720c */ /* 0x000fda0003f06270 */
[----:B--2---:R-:W-:Y:S05]  /*02b0*/  @!P0 BRA `(.L_x_11) ;  /* 0x0000000000ec8947 */ /* 0x004fea0003800000 */
[----:B------:R-:W0:Y:S01]  /*02c0*/  I2F.U32.RP R6, UR9 ;  /* 0x0000000900067d06 */ /* 0x000e220008209000 */
[----:B------:R-:W1:Y:S01]  /*02d0*/  S2R R10, SR_CgaCtaId ;  /* 0x00000000000a7919 */ /* 0x000e620000008800 */
[----:B------:R-:W-:Y:S01]  /*02e0*/  IMAD R11, RZ, RZ, -UR9 ;  /* 0x80000009ff0b7e24 */ /* 0x000fe2000f8e02ff */
[----:B------:R-:W-:Y:S01]  /*02f0*/  USHF.R.S32.HI UR4, URZ, 0x1, UR4 ;  /* 0x00000001ff047899 */ /* 0x000fe20008011404 */
[----:B------:R-:W-:Y:S01]  /*0300*/  MOV R7, 0x400 ;  /* 0x0000040000077802 */ /* 0x000fe20000000f00 */
[----:B------:R-:W2:Y:S01]  /*0310*/  S2R R5, SR_TID.Y ;  /* 0x0000000000057919 */ /* 0x000ea20000002200 */
[----:B------:R-:W-:Y:S01]  /*0320*/  BSSY.RECONVERGENT B0, `(.L_x_11) ;  /* 0x0000034000007945 */ /* 0x000fe20003800200 */
[----:B------:R-:W-:Y:S01]  /*0330*/  ISETP.NE.U32.AND P2, PT, RZ, UR9, PT ;  /* 0x00000009ff007c0c */ /* 0x000fe2000bf45070 */
[----:B------:R-:W3:Y:S01]  /*0340*/  LDCU.64 UR10, c[0x0][0x388] ;  /* 0x00007100ff0a77ac */ /* 0x000ee20008000a00 */
[----:B------:R-:W2:Y:S01]  /*0350*/  S2R R12, SR_TID.X ;  /* 0x00000000000c7919 */ /* 0x000ea20000002100 */
[----:B0-----:R-:W0:Y:S02]  /*0360*/  MUFU.RCP R6, R6 ;  /* 0x0000000600067308 */ /* 0x001e240000001000 */
[----:B0-----:R-:W-:Y:S01]  /*0370*/  VIADD R8, R6, 0xffffffe ;  /* 0x0ffffffe06087836 */ /* 0x001fe20000000000 */
[----:B-1----:R-:W-:Y:S01]  /*0380*/  LEA R6, R10, R7, 0x18 ;  /* 0x000000070a067211 */ /* 0x002fe200078ec0ff */
[----:B------:R-:W-:-:S04]  /*0390*/  VIADD R7, R3, -UR4 ;  /* 0x8000000403077c36 */ /* 0x000fc80008000000 */
[----:B------:R0:W1:Y:S01]  /*03a0*/  F2I.FTZ.U32.TRUNC.NTZ R9, R8 ;  /* 0x0000000800097305 */ /* 0x000062000021f000 */
[----:B--2---:R-:W-:Y:S01]  /*03b0*/  IMAD R5, R5, UR6, R12 ;  /* 0x0000000605057c24 */ /* 0x004fe2000f8e020c */
[----:B------:R-:W-:Y:S01]  /*03c0*/  UIADD3 UR6, UPT, UPT, UR5, -UR4, URZ ;  /* 0x8000000405067290 */ /* 0x000fe2000fffe0ff */
[----:B0-----:R-:W-:Y:S01]  /*03d0*/  MOV R8, RZ ;  /* 0x000000ff00087202 */ /* 0x001fe20000000f00 */
[----:B-1----:R-:W-:-:S04]  /*03e0*/  IMAD R11, R11, R9, RZ ;  /* 0x000000090b0b7224 */ /* 0x002fc800078e02ff */
[----:B------:R-:W-:-:S04]  /*03f0*/  IMAD.HI.U32 R10, R9, R11, R8 ;  /* 0x0000000b090a7227 */ /* 0x000fc800078e0008 */
[----:B---3--:R-:W-:-:S07]  /*0400*/  IMAD.MOV.U32 R11, RZ, RZ, RZ ;  /* 0x000000ffff0b7224 */ /* 0x008fce00078e00ff */
.L_x_13:
        /* <DEDUP_REMOVED lines=16> */
[----:B------:R-:W-:Y:S02]  /*0510*/  ISETP.GE.AND P0, PT, R13, UR11, PT ;  /* 0x0000000b0d007c0c */ /* 0x000fe4000bf06270 */
        /* <DEDUP_REMOVED lines=20> */
.L_x_12:
[----:B------:R-:W-:Y:S05]  /*0660*/  BSYNC.RECONVERGENT B0 ;  /* 0x0000000000007941 */ /* 0x000fea0003800200 */
.L_x_11:
        /* <DEDUP_REMOVED lines=11> */
[----:B------:R-:W-:Y:S01]  /*0720*/  IMAD.MOV.U32 R18, RZ, RZ, RZ ;  /* 0x000000ffff127224 */ /* 0x000fe200078e00ff */
[----:B------:R-:W-:Y:S01]  /*0730*/  CS2R R16, SRZ ;  /* 0x0000000000107805 */ /* 0x000fe2000001ff00 */
[----:B-1----:R-:W-:-:S09]  /*0740*/  UISETP.GE.AND UP0, UPT, UR5, 0x1, UPT ;  /* 0x000000010500788c */ /* 0x002fd2000bf06270 */
[----:B------:R-:W-:Y:S05]  /*0750*/  BRA.U !UP0, `(.L_x_14) ;  /* 0x0000000d08ac7547 */ /* 0x000fea000b800000 */
[----:B------:R-:W1:Y:S01]  /*0760*/  S2R R3, SR_CgaCtaId ;  /* 0x0000000000037919 */ /* 0x000e620000008800 */
[----:B------:R-:W-:Y:S01]  /*0770*/  MOV R2, 0x400 ;  /* 0x0000040000027802 */ /* 0x000fe20000000f00 */
[----:B------:R-:W-:Y:S01]  /*0780*/  ULOP3.LUT UR11, UR5, 0x7ffffff8, URZ, 0xc0, !UPT ;  /* 0x7ffffff8050b7892 */ /* 0x000fe2000f8ec0ff */
[----:B------:R-:W-:Y:S01]  /*0790*/  CS2R R16, SRZ ;  /* 0x0000000000107805 */ /* 0x000fe2000001ff00 */
[----:B------:R-:W-:Y:S01]  /*07a0*/  IMAD.MOV.U32 R18, RZ, RZ, RZ ;  /* 0x000000ffff127224 */ /* 0x000fe200078e00ff */
[----:B------:R-:W-:Y:S02]  /*07b0*/  ULOP3.LUT UR10, UR5, 0x7, URZ, 0xc0, !UPT ;  /* 0x00000007050a7892 */ /* 0x000fe4000f8ec0ff */
[----:B------:R-:W-:Y:S02]  /*07c0*/  ULOP3.LUT UR5, UR5, 0x3, URZ, 0xc0, !UPT ;  /* 0x0000000305057892 */ /* 0x000fe4000f8ec0ff */
[----:B------:R-:W-:Y:S02]  /*07d0*/  UIMAD UR12, UR9, 0x3, URZ ;  /* 0x00000003090c78a4 */ /* 0x000fe4000f8e02ff */
[----:B------:R-:W-:Y:S01]  /*07e0*/  UIADD3 UR8, UPT, UPT, -UR11, URZ, URZ ;  /* 0x000000ff0b087290 */ /* 0x000fe2000fffe1ff */
[----:B------:R-:W-:Y:S01]  /*07f0*/  UMOV UR4, URZ ;  /* 0x000000ff00047c82 */ /* 0x000fe20008000000 */
[----:B-1----:R-:W-:-:S05]  /*0800*/  LEA R3, R3, R2, 0x18 ;  /* 0x0000000203037211 */ /* 0x002fca00078ec0ff */
[----:B------:R-:W-:-:S05]  /*0810*/  IMAD R8, R0, 0x3, R3 ;  /* 0x0000000300087824 */ /* 0x000fca00078e0203 */
[----:B------:R-:W-:-:S07]  /*0820*/  IADD3 R8, PT, PT, R8, 0xb, RZ ;  /* 0x0000000b08087810 */ /* 0x000fce0007ffe0ff */
.L_x_20:
[----:B------:R-:W1:Y:S01]  /*0830*/  LDCU UR17, c[0x0][0x398] ;  /* 0x00007300ff1177ac */ /* 0x000e620008000800 */
[----:B------:R-:W-:Y:S02]  /*0840*/  VIADD R7, R4, UR4 ;  /* 0x0000000404077c36 */ /* 0x000fe40008000000 */
[----:B------:R-:W-:Y:S02]  /*0850*/  IMAD.MOV.U32 R10, RZ, RZ, RZ ;  /* 0x000000ffff0a7224 */ /* 0x000fe400078e00ff */
[----:B------:R-:W-:Y:S01]  /*0860*/  IMAD R9, R7, UR9, R0 ;  /* 0x0000000907097c24 */ /* 0x000fe2000f8e0200 */
[----:B-1----:R-:W-:Y:S02]  /*0870*/  UISETP.GE.U32.AND UP1, UPT, UR17, 0x8, UPT ;  /* 0x000000081100788c */ /* 0x002fe4000bf26070 */
[----:B------:R-:W-:Y:S02]  /*0880*/  UIMAD UR16, UR4, UR17, URZ ;  /* 0x00000011041072a4 */ /* 0x000fe4000f8e02ff */
[----:B------:R-:W-:-:S04]  /*0890*/  UIADD3 UR4, UPT, UPT, UR4, 0x1, URZ ;  /* 0x0000000104047890 */ /* 0x000fc8000fffe0ff */
[----:B------:R-:W-:Y:S01]  /*08a0*/  UISETP.NE.AND UP0, UPT, UR4, UR17, UPT ;  /* 0x000000110400728c */ /* 0x000fe2000bf05270 */
[----:B------:R-:W-:Y:S10]  /*08b0*/  BRA.U !UP1, `(.L_x_15) ;  /* 0x00000005097c7547 */ /* 0x000ff4000b800000 */
[----:B------:R-:W1:Y:S01]  /*08c0*/  LDCU.64 UR6, c[0x0][0x390] ;  /* 0x00007200ff0677ac */ /* 0x000e620008000a00 */
[----:B------:R-:W-:Y:S01]  /*08d0*/  IMAD R7, R7, UR12, R8 ;  /* 0x0000000c07077c24 */ /* 0x000fe2000f8e0208 */
[----:B-1----:R-:W-:-:S04]  /*08e0*/  UIMAD.WIDE.U32 UR6, UR16, 0x4, UR6 ;  /* 0x00000004100678a5 */ /* 0x002fc8000f8e0006 */
[----:B------:R-:W-:-:S04]  /*08f0*/  UIADD3 UR13, UP1, UPT, UR6, 0x10, URZ ;  /* 0x00000010060d7890 */ /* 0x000fc8000ff3e0ff */
[----:B------:R-:W-:Y:S02]  /*0900*/  UIADD3.X UR6, UPT, UPT, URZ, UR7, URZ, UP1, !UPT ;  /* 0x00000007ff067290 */ /* 0x000fe40008ffe4ff */
[----:B------:R-:W-:-:S04]  /*0910*/  MOV R2, UR13 ;  /* 0x0000000d00027c02 */ /* 0x000fc80008000f00 */
[----:B------:R-:W-:Y:S01]  /*0920*/  IMAD.U32 R3, RZ, RZ, UR6 ;  /* 0x00000006ff037e24 */ /* 0x000fe2000f8e00ff */
[----:B------:R-:W-:-:S06]  /*0930*/  UMOV UR6, UR8 ;  /* 0x0000000800067c82 */ /* 0x000fcc0008000000 */
.L_x_16:
[----:B------:R-:W2:Y:S04]  /*0940*/  LDG.E R21, desc[UR14][R2.64+-0x10] ;  /* 0xfffff00e02157981 */ /* 0x000ea8000c1e1900 */
[----:B------:R-:W3:Y:S04]  /*0950*/  LDG.E R19, desc[UR14][R2.64+-0xc] ;  /* 0xfffff40e02137981 */ /* 0x000ee8000c1e1900 */
[----:B0-----:R-:W4:Y:S04]  /*0960*/  LDG.E R15, desc[UR14][R2.64+-0x8] ;  /* 0xfffff80e020f7981 */ /* 0x001f28000c1e1900 */
[----:B------:R-:W5:Y:S04]  /*0970*/  LDG.E R14, desc[UR14][R2.64+-0x4] ;  /* 0xfffffc0e020e7981 */ /* 0x000f68000c1e1900 */
[----:B------:R-:W5:Y:S04]  /*0980*/  LDG.E R13, desc[UR14][R2.64] ;  /* 0x0000000e020d7981 */ /* 0x000f68000c1e1900 */
[----:B------:R-:W5:Y:S04]  /*0990*/  LDG.E R11, desc[UR14][R2.64+0x4] ;  /* 0x0000040e020b7981 */ /* 0x000f68000c1e1900 */
[----:B------:R-:W5:Y:S04]  /*09a0*/  LDG.E R12, desc[UR14][R2.64+0x8] ;  /* 0x0000080e020c7981 */ /* 0x000f68000c1e1900 */
[----:B------:R0:W5:Y:S01]  /*09b0*/  LDG.E R10, desc[UR14][R2.64+0xc] ;  /* 0x00000c0e020a7981 */ /* 0x000162000c1e1900 */
[----:B------:R-:W-:-:S03]  /*09c0*/  UIADD3 UR6, UPT, UPT, UR6, 0x8, URZ ;  /* 0x0000000806067890 */ /* 0x000fc6000fffe0ff */
[----:B------:R-:W1:Y:S01]  /*09d0*/  LDS.U8 R22, [R7+-0xb] ;  /* 0xfffff50007167984 */ /* 0x000e620000000000 */
[----:B------:R-:W-:-:S03]  /*09e0*/  UISETP.NE.AND UP1, UPT, UR6, URZ, UPT ;  /* 0x000000ff0600728c */ /* 0x000fc6000bf25270 */
[----:B------:R-:W1:Y:S01]  /*09f0*/  LDS.U8 R23, [R7+-0xa] ;  /* 0xfffff60007177984 */ /* 0x000e620000000000 */
[----:B0-----:R-:W-:-:S03]  /*0a00*/  IADD3 R2, P0, PT, R2, 0x20, RZ ;  /* 0x0000002002027810 */ /* 0x001fc60007f1e0ff */
[----:B------:R-:W0:Y:S02]  /*0a10*/  LDS.U8 R24, [R7+-0x9] ;  /* 0xfffff70007187984 */ /* 0x000e240000000000 */
[----:B------:R-:W-:Y:S02]  /*0a20*/  IMAD.X R3, RZ, RZ, R3, P0 ;  /* 0x000000ffff037224 */ /* 0x000fe400000e0603 */
[----:B------:R-:W0:Y:S04]  /*0a30*/  LDS.U8 R25, [R7+-0x8] ;  /* 0xfffff80007197984 */ /* 0x000e280000000000 */
[----:B------:R-:W-:Y:S04]  /*0a40*/  LDS.U8 R26, [R7+-0x7] ;  /* 0xfffff900071a7984 */ /* 0x000fe80000000000 */
[----:B------:R-:W0:Y:S01]  /*0a50*/  LDS.U8 R20, [R7+-0x6] ;  /* 0xfffffa0007147984 */ /* 0x000e220000000000 */
[----:B-1----:R-:W-:-:S02]  /*0a60*/  I2FP.F32.U32 R22, R22 ;  /* 0x0000001600167245 */ /* 0x002fc40000201000 */
[----:B------:R-:W-:Y:S02]  /*0a70*/  I2FP.F32.U32 R23, R23 ;  /* 0x0000001700177245 */ /* 0x000fe40000201000 */
[----:B0-----:R-:W-:Y:S02]  /*0a80*/  I2FP.F32.U32 R24, R24 ;  /* 0x0000001800187245 */ /* 0x001fe40000201000 */
[----:B------:R-:W-:Y:S02]  /*0a90*/  I2FP.F32.U32 R25, R25 ;  /* 0x0000001900197245 */ /* 0x000fe40000201000 */
[----:B------:R-:W-:Y:S01]  /*0aa0*/  I2FP.F32.U32 R20, R20 ;  /* 0x0000001400147245 */ /* 0x000fe20000201000 */
[C---:B--2---:R-:W-:Y:S01]  /*0ab0*/  FFMA R18, R21.reuse, R22, R18 ;  /* 0x0000001615127223 */ /* 0x044fe20000000012 */
[C---:B------:R-:W-:Y:S01]  /*0ac0*/  FFMA R28, R21.reuse, R23, R16 ;  /* 0x00000017151c7223 */ /* 0x040fe20000000010 */
[----:B------:R-:W-:Y:S01]  /*0ad0*/  FFMA R24, R21, R24, R17 ;  /* 0x0000001815187223 */ /* 0x000fe20000000011 */
[----:B------:R-:W0:Y:S01]  /*0ae0*/  LDS.U8 R23, [R7+-0x3] ;  /* 0xfffffd0007177984 */ /* 0x000e220000000000 */
[----:B------:R-:W-:Y:S01]  /*0af0*/  I2FP.F32.U32 R17, R26 ;  /* 0x0000001a00117245 */ /* 0x000fe20000201000 */
[C---:B---3--:R-:W-:Y:S01]  /*0b00*/  FFMA R26, R19.reuse, R25, R18 ;  /* 0x00000019131a7223 */ /* 0x048fe20000000012 */
[C---:B------:R-:W-:Y:S01]  /*0b10*/  FFMA R24, R19.reuse, R20, R24 ;  /* 0x0000001413187223 */ /* 0x040fe20000000018 */
[----:B------:R-:W1:Y:S02]  /*0b20*/  LDS.U8 R21, [R7+-0x5] ;  /* 0xfffffb0007157984 */ /* 0x000e640000000000 */
[----:B------:R-:W-:-:S02]  /*0b30*/  FFMA R28, R19, R17, R28 ;  /* 0x00000011131c7223 */ /* 0x000fc4000000001c */
[----:B------:R-:W2:Y:S04]  /*0b40*/  LDS.U8 R22, [R7+-0x4] ;  /* 0xfffffc0007167984 */ /* 0x000ea80000000000 */
[----:B------:R-:W3:Y:S04]  /*0b50*/  LDS.U8 R16, [R7+-0x2] ;  /* 0xfffffe0007107984 */ /* 0x000ee80000000000 */
[----:B------:R-:W5:Y:S04]  /*0b60*/  LDS.U8 R17, [R7+-0x1] ;  /* 0xffffff0007117984 */ /* 0x000f680000000000 */
[----:B------:R-:W5:Y:S04]  /*0b70*/  LDS.U8 R18, [R7] ;  /* 0x0000000007127984 */ /* 0x000f680000000000 */
[----:B------:R-:W5:Y:S04]  /*0b80*/  LDS.U8 R20, [R7+0x1] ;  /* 0x0000010007147984 */ /* 0x000f680000000000 */
[----:B------:R-:W5:Y:S01]  /*0b90*/  LDS.U8 R19, [R7+0x2] ;  /* 0x0000020007137984 */ /* 0x000f620000000000 */
[----:B0-----:R-:W-:-:S02]  /*0ba0*/  I2FP.F32.U32 R27, R23 ;  /* 0x00000017001b7245 */ /* 0x001fc40000201000 */
[----:B-1----:R-:W-:-:S03]  /*0bb0*/  I2FP.F32.U32 R21, R21 ;  /* 0x0000001500157245 */ /* 0x002fc60000201000 */
[C---:B----4-:R-:W-:Y:S01]  /*0bc0*/  FFMA R27, R15.reuse, R27, R24 ;  /* 0x0000001b0f1b7223 */ /* 0x050fe20000000018 */
[----:B--2---:R-:W-:Y:S01]  /*0bd0*/  I2FP.F32.U32 R25, R22 ;  /* 0x0000001600197245 */ /* 0x004fe20000201000 */
[C---:B------:R-:W-:Y:S02]  /*0be0*/  FFMA R23, R15.reuse, R21, R26 ;  /* 0x000000150f177223 */ /* 0x040fe4000000001a */
[----:B------:R-:W0:Y:S01]  /*0bf0*/  LDS.U8 R21, [R7+0x3] ;  /* 0x0000030007157984 */ /* 0x000e220000000000 */
[----:B---3--:R-:W-:Y:S01]  /*0c00*/  I2FP.F32.U32 R16, R16 ;  /* 0x0000001000107245 */ /* 0x008fe20000201000 */
[----:B------:R-:W-:Y:S02]  /*0c10*/  FFMA R25, R15, R25, R28 ;  /* 0x000000190f197223 */ /* 0x000fe4000000001c */
[----:B------:R-:W1:Y:S01]  /*0c20*/  LDS.U8 R15, [R7+0x4] ;  /* 0x00000400070f7984 */ /* 0x000e620000000000 */
[----:B-----5:R-:W-:Y:S01]  /*0c30*/  I2FP.F32.U32 R24, R17 ;  /* 0x0000001100187245 */ /* 0x020fe20000201000 */
[----:B------:R-:W-:-:S02]  /*0c40*/  FFMA R26, R14, R16, R23 ;  /* 0x000000100e1a7223 */ /* 0x000fc40000000017 */
[----:B------:R-:W2:Y:S01]  /*0c50*/  LDS.U8 R16, [R7+0x5] ;  /* 0x0000050007107984 */ /* 0x000ea20000000000 */
[----:B------:R-:W-:Y:S01]  /*0c60*/  I2FP.F32.U32 R18, R18 ;  /* 0x0000001200127245 */ /* 0x000fe20000201000 */
[C---:B------:R-:W-:Y:S02]  /*0c70*/  FFMA R24, R14.reuse, R24, R25 ;  /* 0x000000180e187223 */ /* 0x040fe40000000019 */
[----:B------:R-:W-:Y:S01]  /*0c80*/  LDS.U8 R17, [R7+0x8] ;  /* 0x0000080007117984 */ /* 0x000fe20000000000 */
[----:B------:R-:W-:Y:S01]  /*0c90*/  I2FP.F32.U32 R20, R20 ;  /* 0x0000001400147245 */ /* 0x000fe20000201000 */
[----:B------:R-:W-:Y:S02]  /*0ca0*/  FFMA R22, R14, R18, R27 ;  /* 0x000000120e167223 */ /* 0x000fe4000000001b */
[----:B------:R-:W3:Y:S01]  /*0cb0*/  LDS.U8 R14, [R7+0x6] ;  /* 0x00000600070e7984 */ /* 0x000ee20000000000 */
[----:B------:R-:W-:Y:S01]  /*0cc0*/  I2FP.F32.U32 R23, R19 ;  /* 0x0000001300177245 */ /* 0x000fe20000201000 */
[----:B------:R-:W-:-:S02]  /*0cd0*/  FFMA R26, R13, R20, R26 ;  /* 0x000000140d1a7223 */ /* 0x000fc4000000001a */
[----:B------:R-:W4:Y:S02]  /*0ce0*/  LDS.U8 R18, [R7+0x7] ;  /* 0x0000070007127984 */ /* 0x000f240000000000 */
[----:B------:R-:W-:Y:S02]  /*0cf0*/  FFMA R28, R13, R23, R24 ;  /* 0x000000170d1c7223 */ /* 0x000fe40000000018 */
[----:B------:R-:W5:Y:S04]  /*0d00*/  LDS.U8 R19, [R7+0x9] ;  /* 0x0000090007137984 */ /* 0x000f680000000000 */
[----:B------:R-:W5:Y:S04]  /*0d10*/  LDS.U8 R20, [R7+0xa] ;  /* 0x00000a0007147984 */ /* 0x000f680000000000 */
[----:B------:R-:W5:Y:S04]  /*0d20*/  LDS.U8 R23, [R7+0xb] ;  /* 0x00000b0007177984 */ /* 0x000f680000000000 */
[----:B------:R1:W5:Y:S01]  /*0d30*/  LDS.U8 R24, [R7+0xc] ;  /* 0x00000c0007187984 */ /* 0x0003620000000000 */
[----:B0-----:R-:W-:-:S02]  /*0d40*/  I2FP.F32.U32 R21, R21 ;  /* 0x0000001500157245 */ /* 0x001fc40000201000 */
[----:B-1----:R-:W-:-:S03]  /*0d50*/  I2FP.F32.U32 R15, R15 ;  /* 0x0000000f000f7245 */ /* 0x002fc60000201000 */
[----:B------:R-:W-:Y:S01]  /*0d60*/  FFMA R22, R13, R21, R22 ;  /* 0x000000150d167223 */ /* 0x000fe20000000016 */
[----:B------:R-:W-:Y:S02]  /*0d70*/  IADD3 R7, PT, PT, R7, 0x18, RZ ;  /* 0x0000001807077810 */ /* 0x000fe40007ffe0ff */
[----:B--2---:R-:W-:Y:S01]  /*0d80*/  I2FP.F32.U32 R16, R16 ;  /* 0x0000001000107245 */ /* 0x004fe20000201000 */
[----:B------:R-:W-:-:S04]  /*0d90*/  FFMA R13, R11, R15, R26 ;  /* 0x0000000f0b0d7223 */ /* 0x000fc8000000001a */
[C---:B------:R-:W-:Y:S01]  /*0da0*/  FFMA R15, R11.reuse, R16, R28 ;  /* 0x000000100b0f7223 */ /* 0x040fe2000000001c */
[----:B---3--:R-:W-:Y:S02]  /*0db0*/  I2FP.F32.U32 R21, R14 ;  /* 0x0000000e00157245 */ /* 0x008fe40000201000 */
[----:B------:R-:W-:Y:S02]  /*0dc0*/  I2FP.F32.U32 R14, R17 ;  /* 0x00000011000e7245 */ /* 0x000fe40000201000 */
[----:B----4-:R-:W-:Y:S01]  /*0dd0*/  I2FP.F32.U32 R18, R18 ;  /* 0x0000001200127245 */ /* 0x010fe20000201000 */
[----:B------:R-:W-:Y:S02]  /*0de0*/  FFMA R21, R11, R21, R22 ;  /* 0x000000150b157223 */ /* 0x000fe40000000016 */
[C---:B------:R-:W-:Y:S01]  /*0df0*/  FFMA R15, R12.reuse, R14, R15 ;  /* 0x0000000e0c0f7223 */ /* 0x040fe2000000000f */
[----:B-----5:R-:W-:Y:S01]  /*0e00*/  I2FP.F32.U32 R19, R19 ;  /* 0x0000001300137245 */ /* 0x020fe20000201000 */
[----:B------:R-:W-:Y:S01]  /*0e10*/  FFMA R13, R12, R18, R13 ;  /* 0x000000120c0d7223 */ /* 0x000fe2000000000d */
[----:B------:R-:W-:-:S03]  /*0e20*/  I2FP.F32.U32 R20, R20 ;  /* 0x0000001400147245 */ /* 0x000fc60000201000 */
[----:B------:R-:W-:Y:S01]  /*0e30*/  FFMA R19, R12, R19, R21 ;  /* 0x000000130c137223 */ /* 0x000fe20000000015 */
[----:B------:R-:W-:Y:S01]  /*0e40*/  I2FP.F32.U32 R16, R23 ;  /* 0x0000001700107245 */ /* 0x000fe20000201000 */
[----:B------:R-:W-:Y:S01]  /*0e50*/  FFMA R18, R10, R20, R13 ;  /* 0x000000140a127223 */ /* 0x000fe2000000000d */
[----:B------:R-:W-:-:S03]  /*0e60*/  I2FP.F32.U32 R24, R24 ;  /* 0x0000001800187245 */ /* 0x000fc60000201000 */
[C---:B------:R-:W-:Y:S02]  /*0e70*/  FFMA R16, R10.reuse, R16, R15 ;  /* 0x000000100a107223 */ /* 0x040fe4000000000f */
[----:B------:R-:W-:Y:S01]  /*0e80*/  FFMA R17, R10, R24, R19 ;  /* 0x000000180a117223 */ /* 0x000fe20000000013 */
[----:B------:R-:W-:Y:S06]  /*0e90*/  BRA.U UP1, `(.L_x_16) ;  /* 0xfffffff901a87547 */ /* 0x000fec000b83ffff */
[----:B------:R-:W-:-:S07]  /*0ea0*/  IMAD.U32 R10, RZ, RZ, UR11 ;  /* 0x0000000bff0a7e24 */ /* 0x000fce000f8e00ff */
.L_x_15:
[----:B------:R-:W-:-:S09]  /*0eb0*/  UISETP.NE.AND UP1, UPT, UR10, URZ, UPT ;  /* 0x000000ff0a00728c */ /* 0x000fd2000bf25270 */
[----:B------:R-:W-:Y:S05]  /*0ec0*/  BRA.U !UP1, `(.L_x_17) ;  /* 0x0000000509cc7547 */ /* 0x000fea000b800000 */
[----:B------:R-:W-:Y:S02]  /*0ed0*/  UIADD3 UR6, UPT, UPT, UR10, -0x1, URZ ;  /* 0xffffffff0a067890 */ /* 0x000fe4000fffe0ff */
[----:B------:R-:W-:Y:S02]  /*0ee0*/  UISETP.NE.AND UP2, UPT, UR5, URZ, UPT ;  /* 0x000000ff0500728c */ /* 0x000fe4000bf45270 */
[----:B------:R-:W-:-:S09]  /*0ef0*/  UISETP.GE.U32.AND UP1, UPT, UR6, 0x3, UPT ;  /* 0x000000030600788c */ /* 0x000fd2000bf26070 */
[----:B------:R-:W-:Y:S05]  /*0f00*/  BRA.U !UP1, `(.L_x_18) ;  /* 0x0000000109d87547 */ /* 0x000fea000b800000 */
[----:B0-----:R-:W0:Y:S01]  /*0f10*/  LDC.64 R14, c[0x0][0x390] ;  /* 0x0000e400ff0e7b82 */ /* 0x001e220000000a00 */
[C---:B------:R-:W-:Y:S01]  /*0f20*/  IADD3 R11, P0, PT, R10.reuse, UR16, RZ ;  /* 0x000000100a0b7c10 */ /* 0x040fe2000ff1e0ff */
[----:B------:R-:W-:-:S06]  /*0f30*/  VIADD R7, R10, UR16 ;  /* 0x000000100a077c36 */ /* 0x000fcc0008000000 */
[----:B------:R-:W1:Y:S01]  /*0f40*/  LDC.64 R2, c[0x0][0x390] ;  /* 0x0000e400ff027b82 */ /* 0x000e620000000a00 */
[----:B------:R-:W-:Y:S01]  /*0f50*/  IADD3.X R12, PT, PT, RZ, RZ, RZ, P0, !PT ;  /* 0x000000ffff0c7210 */ /* 0x000fe200007fe4ff */
[----:B0-----:R-:W-:-:S05]  /*0f60*/  IMAD.WIDE.U32 R14, R7, 0x4, R14 ;  /* 0x00000004070e7825 */ /* 0x001fca00078e000e */
[----:B------:R0:W2:Y:S01]  /*0f70*/  LDG.E R7, desc[UR14][R14.64] ;  /* 0x0000000e0e077981 */ /* 0x0000a2000c1e1900 */
[----:B-1----:R-:W-:-:S04]  /*0f80*/  LEA R2, P0, R11, R2, 0x2 ;  /* 0x000000020b027211 */ /* 0x002fc800078010ff */
[----:B------:R-:W-:-:S05]  /*0f90*/  LEA.HI.X R3, R11, R3, R12, 0x2, P0 ;  /* 0x000000030b037211 */ /* 0x000fca00000f140c */
[----:B------:R-:W3:Y:S04]  /*0fa0*/  LDG.E R11, desc[UR14][R2.64+0x4] ;  /* 0x0000040e020b7981 */ /* 0x000ee8000c1e1900 */
[----:B------:R-:W4:Y:S04]  /*0fb0*/  LDG.E R12, desc[UR14][R2.64+0x8] ;  /* 0x0000080e020c7981 */ /* 0x000f28000c1e1900 */
[----:B------:R1:W5:Y:S01]  /*0fc0*/  LDG.E R13, desc[UR14][R2.64+0xc] ;  /* 0x00000c0e020d7981 */ /* 0x000362000c1e1900 */
[----:B------:R-:W-:Y:S01]  /*0fd0*/  MOV R19, 0x400 ;  /* 0x0000040000137802 */ /* 0x000fe20000000f00 */
[----:B------:R-:W0:Y:S03]  /*0fe0*/  S2R R20, SR_CgaCtaId ;  /* 0x0000000000147919 */ /* 0x000e260000008800 */
[----:B0-----:R-:W-:Y:S01]  /*0ff0*/  LEA R20, R20, R19, 0x18 ;  /* 0x0000001314147211 */ /* 0x001fe200078ec0ff */
[----:B------:R-:W-:-:S02]  /*1000*/  IMAD.IADD R19, R9, 0x1, R10 ;  /* 0x0000000109137824 */ /* 0x000fc400078e020a */
[----:B------:R-:W-:Y:S02]  /*1010*/  VIADD R10, R10, 0x4 ;  /* 0x000000040a0a7836 */ /* 0x000fe40000000000 */
[----:B------:R-:W-:-:S05]  /*1020*/  IMAD R25, R19, 0x3, R20 ;  /* 0x0000000313197824 */ /* 0x000fca00078e0214 */
[----:B------:R-:W0:Y:S04]  /*1030*/  LDS.U8 R26, [R25] ;  /* 0x00000000191a7984 */ /* 0x000e280000000000 */
[----:B------:R-:W0:Y:S04]  /*1040*/  LDS.U8 R27, [R25+0x1] ;  /* 0x00000100191b7984 */ /* 0x000e280000000000 */
[----:B------:R-:W0:Y:S04]  /*1050*/  LDS.U8 R24, [R25+0x2] ;  /* 0x0000020019187984 */ /* 0x000e280000000000 */
[----:B------:R-:W0:Y:S04]  /*1060*/  LDS.U8 R14, [R25+0x3] ;  /* 0x00000300190e7984 */ /* 0x000e280000000000 */
[----:B------:R-:W0:Y:S04]  /*1070*/  LDS.U8 R15, [R25+0x4] ;  /* 0x00000400190f7984 */ /* 0x000e280000000000 */
[----:B-1----:R-:W-:Y:S04]  /*1080*/  LDS.U8 R2, [R25+0x5] ;  /* 0x0000050019027984 */ /* 0x002fe80000000000 */
[----:B------:R-:W-:Y:S04]  /*1090*/  LDS.U8 R3, [R25+0x6] ;  /* 0x0000060019037984 */ /* 0x000fe80000000000 */
[----:B------:R-:W-:Y:S04]  /*10a0*/  LDS.U8 R19, [R25+0x7] ;  /* 0x0000070019137984 */ /* 0x000fe80000000000 */
[----:B------:R-:W1:Y:S04]  /*10b0*/  LDS.U8 R20, [R25+0x8] ;  /* 0x0000080019147984 */ /* 0x000e680000000000 */
[----:B------:R-:W1:Y:S04]  /*10c0*/  LDS.U8 R21, [R25+0x9] ;  /* 0x0000090019157984 */ /* 0x000e680000000000 */
[----:B------:R-:W-:Y:S01]  /*10d0*/  LDS.U8 R22, [R25+0xa] ;  /* 0x00000a0019167984 */ /* 0x000fe20000000000 */
[----:B0-----:R-:W-:-:S03]  /*10e0*/  I2FP.F32.U32 R26, R26 ;  /* 0x0000001a001a7245 */ /* 0x001fc60000201000 */
[----:B------:R-:W0:Y:S01]  /*10f0*/  LDS.U8 R23, [R25+0xb] ;  /* 0x00000b0019177984 */ /* 0x000e220000000000 */
[----:B------:R-:W-:Y:S02]  /*1100*/  I2FP.F32.U32 R27, R27 ;  /* 0x0000001b001b7245 */ /* 0x000fe40000201000 */
[----:B------:R-:W-:Y:S02]  /*1110*/  I2FP.F32.U32 R24, R24 ;  /* 0x0000001800187245 */ /* 0x000fe40000201000 */
[----:B------:R-:W-:Y:S02]  /*1120*/  I2FP.F32.U32 R14, R14 ;  /* 0x0000000e000e7245 */ /* 0x000fe40000201000 */
[----:B------:R-:W-:Y:S02]  /*1130*/  I2FP.F32.U32 R15, R15 ;  /* 0x0000000f000f7245 */ /* 0x000fe40000201000 */
[----:B-1----:R-:W-:Y:S02]  /*1140*/  I2FP.F32.U32 R20, R20 ;  /* 0x0000001400147245 */ /* 0x002fe40000201000 */
[----:B------:R-:W-:-:S02]  /*1150*/  I2FP.F32.U32 R21, R21 ;  /* 0x0000001500157245 */ /* 0x000fc40000201000 */
[----:B0-----:R-:W-:Y:S01]  /*1160*/  I2FP.F32.U32 R23, R23 ;  /* 0x0000001700177245 */ /* 0x001fe20000201000 */
[C---:B--2---:R-:W-:Y:S01]  /*1170*/  FFMA R18, R7.reuse, R26, R18 ;  /* 0x0000001a07127223 */ /* 0x044fe20000000012 */
[C---:B------:R-:W-:Y:S01]  /*1180*/  FFMA R16, R7.reuse, R27, R16 ;  /* 0x0000001b07107223 */ /* 0x040fe20000000010 */
[----:B------:R-:W-:Y:S01]  /*1190*/  FFMA R24, R7, R24, R17 ;  /* 0x0000001807187223 */ /* 0x000fe20000000011 */
[----:B------:R-:W-:Y:S02]  /*11a0*/  I2FP.F32.U32 R7, R2 ;  /* 0x0000000200077245 */ /* 0x000fe40000201000 */
[----:B------:R-:W-:Y:S01]  /*11b0*/  I2FP.F32.U32 R2, R3 ;  /* 0x0000000300027245 */ /* 0x000fe20000201000 */
[C---:B---3--:R-:W-:Y:S01]  /*11c0*/  FFMA R3, R11.reuse, R14, R18 ;  /* 0x0000000e0b037223 */ /* 0x048fe20000000012 */
[----:B------:R-:W-:Y:S01]  /*11d0*/  I2FP.F32.U32 R14, R19 ;  /* 0x00000013000e7245 */ /* 0x000fe20000201000 */
[C---:B------:R-:W-:Y:S01]  /*11e0*/  FFMA R15, R11.reuse, R15, R16 ;  /* 0x0000000f0b0f7223 */ /* 0x040fe20000000010 */
[----:B------:R-:W-:Y:S01]  /*11f0*/  FFMA R7, R11, R7, R24 ;  /* 0x000000070b077223 */ /* 0x000fe20000000018 */
[C---:B----4-:R-:W-:Y:S01]  /*1200*/  FFMA R2, R12.reuse, R2, R3 ;  /* 0x000000020c027223 */ /* 0x050fe20000000003 */
[----:B------:R-:W-:Y:S01]  /*1210*/  I2FP.F32.U32 R3, R22 ;  /* 0x0000001600037245 */ /* 0x000fe20000201000 */
[C---:B------:R-:W-:Y:S01]  /*1220*/  FFMA R14, R12.reuse, R14, R15 ;  /* 0x0000000e0c0e7223 */ /* 0x040fe2000000000f */
[----:B------:R-:W-:Y:S01]  /*1230*/  FFMA R20, R12, R20, R7 ;  /* 0x000000140c147223 */ /* 0x000fe20000000007 */
[----:B-----5:R-:W-:-:S02]  /*1240*/  FFMA R18, R13, R21, R2 ;  /* 0x000000150d127223 */ /* 0x020fc40000000002 */
[C---:B------:R-:W-:Y:S01]  /*1250*/  FFMA R16, R13.reuse, R3, R14 ;  /* 0x000000030d107223 */ /* 0x040fe2000000000e */
[----:B------:R-:W-:-:S07]  /*1260*/  FFMA R17, R13, R23, R20 ;  /* 0x000000170d117223 */ /* 0x000fce0000000014 */
.L_x_18:
[----:B------:R-:W-:Y:S05]  /*1270*/  BRA.U !UP2, `(.L_x_17) ;  /* 0x000000010ae07547 */ /* 0x000fea000b800000 */
[----:B------:R-:W-:Y:S02]  /*1280*/  UISETP.NE.AND UP1, UPT, UR5, 0x1, UPT ;  /* 0x000000010500788c */ /* 0x000fe4000bf25270 */
[----:B------:R-:W-:-:S07]  /*1290*/  ULOP3.LUT UP2, URZ, UR17, 0x1, URZ, 0xc0, !UPT ;  /* 0x0000000111ff7892 */ /* 0x000fce000f84c0ff */
[----:B------:R-:W-:Y:S05]  /*12a0*/  BRA.U !UP1, `(.L_x_19) ;  /* 0x0000000109887547 */ /* 0x000fea000b800000 */
[----:B0-----:R-:W0:Y:S01]  /*12b0*/  LDC.64 R12, c[0x0][0x390] ;  /* 0x0000e400ff0c7b82 */ /* 0x001e220000000a00 */
[C---:B------:R-:W-:Y:S02]  /*12c0*/  IADD3 R7, PT, PT, R10.reuse, UR16, RZ ;  /* 0x000000100a077c10 */ /* 0x040fe4000fffe0ff */
[----:B------:R-:W-:-:S05]  /*12d0*/  IADD3 R11, P0, PT, R10, UR16, RZ ;  /* 0x000000100a0b7c10 */ /* 0x000fca000ff1e0ff */
[----:B------:R-:W1:Y:S01]  /*12e0*/  LDC.64 R2, c[0x0][0x390] ;  /* 0x0000e400ff027b82 */ /* 0x000e620000000a00 */
[----:B------:R-:W-:Y:S02]  /*12f0*/  IMAD.X R14, RZ, RZ, RZ, P0 ;  /* 0x000000ffff0e7224 */ /* 0x000fe400000e06ff */
[----:B0-----:R-:W-:-:S06]  /*1300*/  IMAD.WIDE.U32 R12, R7, 0x4, R12 ;  /* 0x00000004070c7825 */ /* 0x001fcc00078e000c */
[----:B------:R-:W2:Y:S01]  /*1310*/  LDG.E R13, desc[UR14][R12.64] ;  /* 0x0000000e0c0d7981 */ /* 0x000ea2000c1e1900 */
[----:B-1----:R-:W-:-:S04]  /*1320*/  LEA R2, P0, R11, R2, 0x2 ;  /* 0x000000020b027211 */ /* 0x002fc800078010ff */
[----:B------:R-:W-:-:S05]  /*1330*/  LEA.HI.X R3, R11, R3, R14, 0x2, P0 ;  /* 0x000000030b037211 */ /* 0x000fca00000f140e */
[----:B------:R0:W3:Y:S01]  /*1340*/  LDG.E R2, desc[UR14][R2.64+0x4] ;  /* 0x0000040e02027981 */ /* 0x0000e2000c1e1900 */
[----:B------:R-:W1:Y:S01]  /*1350*/  S2R R14, SR_CgaCtaId ;  /* 0x00000000000e7919 */ /* 0x000e620000008800 */
[----:B------:R-:W-:-:S04]  /*1360*/  MOV R7, 0x400 ;  /* 0x0000040000077802 */ /* 0x000fc80000000f00 */
[----:B-1----:R-:W-:Y:S01]  /*1370*/  LEA R14, R14, R7, 0x18 ;  /* 0x000000070e0e7211 */ /* 0x002fe200078ec0ff */
[----:B------:R-:W-:-:S04]  /*1380*/  IMAD.IADD R7, R9, 0x1, R10 ;  /* 0x0000000109077824 */ /* 0x000fc800078e020a */
[----:B------:R-:W-:-:S05]  /*1390*/  IMAD R7, R7, 0x3, R14 ;  /* 0x0000000307077824 */ /* 0x000fca00078e020e */
[----:B------:R-:W1:Y:S04]  /*13a0*/  LDS.U8 R11, [R7] ;  /* 0x00000000070b7984 */ /* 0x000e680000000000 */
[----:B------:R-:W0:Y:S04]  /*13b0*/  LDS.U8 R14, [R7+0x1] ;  /* 0x00000100070e7984 */ /* 0x000e280000000000 */
[----:B------:R-:W4:Y:S04]  /*13c0*/  LDS.U8 R15, [R7+0x2] ;  /* 0x00000200070f7984 */ /* 0x000f280000000000 */
[----:B------:R-:W5:Y:S04]  /*13d0*/  LDS.U8 R19, [R7+0x3] ;  /* 0x0000030007137984 */ /* 0x000f680000000000 */
[----:B------:R-:W5:Y:S04]  /*13e0*/  LDS.U8 R20, [R7+0x4] ;  /* 0x0000040007147984 */ /* 0x000f680000000000 */
[----:B------:R-:W5:Y:S01]  /*13f0*/  LDS.U8 R21, [R7+0x5] ;  /* 0x0000050007157984 */ /* 0x000f620000000000 */
[----:B------:R-:W-:-:S02]  /*1400*/  IADD3 R10, PT, PT, R10, 0x2, RZ ;  /* 0x000000020a0a7810 */ /* 0x000fc40007ffe0ff */
[----:B-1----:R-:W-:Y:S02]  /*1410*/  I2FP.F32.U32 R11, R11 ;  /* 0x0000000b000b7245 */ /* 0x002fe40000201000 */
[----:B0-----:R-:W-:Y:S02]  /*1420*/  I2FP.F32.U32 R3, R14 ;  /* 0x0000000e00037245 */ /* 0x001fe40000201000 */
[----:B----4-:R-:W-:Y:S02]  /*1430*/  I2FP.F32.U32 R12, R15 ;  /* 0x0000000f000c7245 */ /* 0x010fe40000201000 */
[----:B-----5:R-:W-:Y:S02]  /*1440*/  I2FP.F32.U32 R19, R19 ;  /* 0x0000001300137245 */ /* 0x020fe40000201000 */
[----:B------:R-:W-:Y:S02]  /*1450*/  I2FP.F32.U32 R20, R20 ;  /* 0x0000001400147245 */ /* 0x000fe40000201000 */
[----:B------:R-:W-:Y:S01]  /*1460*/  I2FP.F32.U32 R14, R21 ;  /* 0x00000015000e7245 */ /* 0x000fe20000201000 */
[C---:B--2---:R-:W-:Y:S01]  /*1470*/  FFMA R11, R13.reuse, R11, R18 ;  /* 0x0000000b0d0b7223 */ /* 0x044fe20000000012 */
[C---:B------:R-:W-:Y:S01]  /*1480*/  FFMA R3, R13.reuse, R3, R16 ;  /* 0x000000030d037223 */ /* 0x040fe20000000010 */
[----:B------:R-:W-:-:S02]  /*1490*/  FFMA R17, R13, R12, R17 ;  /* 0x0000000c0d117223 */ /* 0x000fc40000000011 */
[C---:B---3--:R-:W-:Y:S01]  /*14a0*/  FFMA R18, R2.reuse, R19, R11 ;  /* 0x0000001302127223 */ /* 0x048fe2000000000b */
[C---:B------:R-:W-:Y:S01]  /*14b0*/  FFMA R16, R2.reuse, R20, R3 ;  /* 0x0000001402107223 */ /* 0x040fe20000000003 */
[----:B------:R-:W-:-:S07]  /*14c0*/  FFMA R17, R2, R14, R17 ;  /* 0x0000000e02117223 */ /* 0x000fce0000000011 */
.L_x_19:
[----:B------:R-:W-:Y:S05]  /*14d0*/  BRA.U !UP2, `(.L_x_17) ;  /* 0x000000010a487547 */ /* 0x000fea000b800000 */
[----:B------:R-:W1:Y:S01]  /*14e0*/  LDC.64 R2, c[0x0][0x390] ;  /* 0x0000e400ff027b82 */ /* 0x000e620000000a00 */
[----:B------:R-:W-:-:S04]  /*14f0*/  VIADD R7, R10, UR16 ;  /* 0x000000100a077c36 */ /* 0x000fc80008000000 */
[----:B-1----:R-:W-:-:S06]  /*1500*/  IMAD.WIDE.U32 R2, R7, 0x4, R2 ;  /* 0x0000000407027825 */ /* 0x002fcc00078e0002 */
[----:B------:R-:W2:Y:S01]  /*1510*/  LDG.E R3, desc[UR14][R2.64] ;  /* 0x0000000e02037981 */ /* 0x000ea2000c1e1900 */
[----:B------:R-:W-:Y:S02]  /*1520*/  MOV R7, 0x400 ;  /* 0x0000040000077802 */ /* 0x000fe40000000f00 */
[----:B------:R-:W-:Y:S01]  /*1530*/  IADD3 R9, PT, PT, R9, R10, RZ ;  /* 0x0000000a09097210 */ /* 0x000fe20007ffe0ff */
[----:B0-----:R-:W0:Y:S02]  /*1540*/  S2R R12, SR_CgaCtaId ;  /* 0x00000000000c7919 */ /* 0x001e240000008800 */
[----:B0-----:R-:W-:-:S05]  /*1550*/  LEA R12, R12, R7, 0x18 ;  /* 0x000000070c0c7211 */ /* 0x001fca00078ec0ff */
[----:B------:R-:W-:-:S05]  /*1560*/  IMAD R9, R9, 0x3, R12 ;  /* 0x0000000309097824 */ /* 0x000fca00078e020c */
[----:B------:R-:W0:Y:S04]  /*1570*/  LDS.U8 R7, [R9] ;  /* 0x0000000009077984 */ /* 0x000e280000000000 */
[----:B------:R-:W1:Y:S04]  /*1580*/  LDS.U8 R10, [R9+0x1] ;  /* 0x00000100090a7984 */ /* 0x000e680000000000 */
[----:B------:R-:W3:Y:S01]  /*1590*/  LDS.U8 R12, [R9+0x2] ;  /* 0x00000200090c7984 */ /* 0x000ee20000000000 */
[----:B0-----:R-:W-:Y:S02]  /*15a0*/  I2FP.F32.U32 R7, R7 ;  /* 0x0000000700077245 */ /* 0x001fe40000201000 */
[----:B-1----:R-:W-:-:S02]  /*15b0*/  I2FP.F32.U32 R11, R10 ;  /* 0x0000000a000b7245 */ /* 0x002fc40000201000 */
[----:B---3--:R-:W-:Y:S01]  /*15c0*/  I2FP.F32.U32 R12, R12 ;  /* 0x0000000c000c7245 */ /* 0x008fe20000201000 */
[C---:B--2---:R-:W-:Y:S02]  /*15d0*/  FFMA R18, R3.reuse, R7, R18 ;  /* 0x0000000703127223 */ /* 0x044fe40000000012 */
[C---:B------:R-:W-:Y:S02]  /*15e0*/  FFMA R16, R3.reuse, R11, R16 ;  /* 0x0000000b03107223 */ /* 0x040fe40000000010 */
[----:B------:R-:W-:-:S07]  /*15f0*/  FFMA R17, R3, R12, R17 ;  /* 0x0000000c03117223 */ /* 0x000fce0000000011 */
.L_x_17:
[----:B------:R-:W-:Y:S05]  /*1600*/  BRA.U UP0, `(.L_x_20) ;  /* 0xfffffff100887547 */ /* 0x000fea000b83ffff */
.L_x_14:
[----:B------:R-:W1:Y:S01]  /*1610*/  LDC.64 R2, c[0x0][0x3a0] ;  /* 0x0000e800ff027b82 */ /* 0x000e620000000a00 */
[----:B------:R-:W2:Y:S01]  /*1620*/  LDCU UR4, c[0x0][0x388] ;  /* 0x00007100ff0477ac */ /* 0x000ea20008000800 */
[----:B------:R-:W3:Y:S08]  /*1630*/  F2I.U32.TRUNC.NTZ R7, R18 ;  /* 0x0000001200077305 */ /* 0x000ef0000020f000 */
[----:B------:R-:W4:Y:S08]  /*1640*/  F2I.U32.TRUNC.NTZ R9, R16 ;  /* 0x0000001000097305 */ /* 0x000f30000020f000 */
[----:B------:R-:W5:Y:S01]  /*1650*/  F2I.U32.TRUNC.NTZ R17, R17 ;  /* 0x0000001100117305 */ /* 0x000f62000020f000 */
[----:B--2---:R-:W-:-:S04]  /*1660*/  IMAD R5, R6, UR4, R5 ;  /* 0x0000000406057c24 */ /* 0x004fc8000f8e0205 */
[----:B-1----:R-:W-:-:S05]  /*1670*/  IMAD.WIDE R2, R5, 0x3, R2 ;  /* 0x0000000305027825 */ /* 0x002fca00078e0202 */
[----:B---3--:R-:W-:Y:S04]  /*1680*/  STG.E.U8 desc[UR14][R2.64], R7 ;  /* 0x0000000702007986 */ /* 0x008fe8000c10110e */
[----:B----4-:R-:W-:Y:S04]  /*1690*/  STG.E.U8 desc[UR14][R2.64+0x1], R9 ;  /* 0x0000010902007986 */ /* 0x010fe8000c10110e */
[----:B-----5:R-:W-:Y:S01]  /*16a0*/  STG.E.U8 desc[UR14][R2.64+0x2], R17 ;  /* 0x0000021102007986 */ /* 0x020fe2000c10110e */
[----:B------:R-:W-:Y:S05]  /*16b0*/  EXIT ;  /* 0x000000000000794d */ /* 0x000fea0003800000 */
.L_x_21:
        /* <DEDUP_REMOVED lines=12> */
.L_x_31:


//--------------------- .text._Z14blurImgKernel1P6uchar3iiPfiS0_ --------------------------
	.section	.text._Z14blurImgKernel1P6uchar3iiPfiS0_,"ax",@progbits
	.align	128
        .global         _Z14blurImgKernel1P6uchar3iiPfiS0_
        .type           _Z14blurImgKernel1P6uchar3iiPfiS0_,@function
        .size           _Z14blurImgKernel1P6uchar3iiPfiS0_,(.L_x_32 - _Z14blurImgKernel1P6uchar3iiPfiS0_)
        .other          _Z14blurImgKernel1P6uchar3iiPfiS0_,@"STO_CUDA_ENTRY STV_DEFAULT"
_Z14blurImgKernel1P6uchar3iiPfiS0_:
.text._Z14blurImgKernel1P6uchar3iiPfiS0_:
[----:B------:R-:W-:Y:S01]  /*0000*/  LDC R1, c[0x0][0x37c] ;  /* 0x0000df00ff017b82 */ /* 0x000fe20000000800 */
[----:B------:R-:W0:Y:S07]  /*0010*/  S2R R3, SR_TID.X ;  /* 0x0000000000037919 */ /* 0x000e2e0000002100 */
[----:B------:R-:W1:Y:S01]  /*0020*/  LDC R5, c[0x0][0x364] ;  /* 0x0000d900ff057b82 */ /* 0x000e620000000800 */
[----:B------:R-:W2:Y:S01]  /*0030*/  LDCU.64 UR6, c[0x0][0x388] ;  /* 0x00007100ff0677ac */ /* 0x000ea20008000a00 */
[----:B------:R-:W1:Y:S06]  /*0040*/  S2R R0, SR_TID.Y ;  /* 0x0000000000007919 */ /* 0x000e6c0000002200 */
[----:B------:R-:W0:Y:S08]  /*0050*/  S2UR UR5, SR_CTAID.X ;  /* 0x00000000000579c3 */ /* 0x000e300000002500 */
[----:B------:R-:W0:Y:S08]  /*0060*/  LDC R4, c[0x0][0x360] ;  /* 0x0000d800ff047b82 */ /* 0x000e300000000800 */
[----:B------:R-:W1:Y:S01]  /*0070*/  S2UR UR4, SR_CTAID.Y ;  /* 0x00000000000479c3 */ /* 0x000e620000002600 */
[----:B0-----:R-:W-:-:S05]  /*0080*/  IMAD R4, R4, UR5, R3 ;  /* 0x0000000504047c24 */ /* 0x001fca000f8e0203 */
[----:B--2---:R-:W-:Y:S01]  /*0090*/  ISETP.GE.AND P0, PT, R4, UR7, PT ;  /* 0x0000000704007c0c */ /* 0x004fe2000bf06270 */
[----:B-1----:R-:W-:-:S05]  /*00a0*/  IMAD R5, R5, UR4, R0 ;  /* 0x0000000405057c24 */ /* 0x002fca000f8e0200 */
[----:B------:R-:W-:-:S04]  /*00b0*/  ISETP.GE.OR P0, PT, R5, UR6, P0 ;  /* 0x0000000605007c0c */ /* 0x000fc80008706670 */
[----:B------:R-:W-:-:S13]  /*00c0*/  ISETP.LT.OR P0, PT, R4, RZ, P0 ;  /* 0x000000ff0400720c */ /* 0x000fda0000701670 */
[----:B------:R-:W-:Y:S05]  /*00d0*/  @P0 EXIT ;  /* 0x000000000000094d */ /* 0x000fea0003800000 */
[----:B------:R-:W0:Y:S01]  /*00e0*/  LDCU UR4, c[0x0][0x398] ;  /* 0x00007300ff0477ac */ /* 0x000e220008000800 */
[----:B------:R-:W-:Y:S01]  /*00f0*/  CS2R R2, SRZ ;  /* 0x0000000000027805 */ /* 0x000fe2000001ff00 */
[----:B------:R-:W-:Y:S01]  /*0100*/  IMAD.MOV.U32 R0, RZ, RZ, RZ ;  /* 0x000000ffff007224 */ /* 0x000fe200078e00ff */
[----:B------:R-:W1:Y:S01]  /*0110*/  LDCU.64 UR8, c[0x0][0x358] ;  /* 0x00006b00ff0877ac */ /* 0x000e620008000a00 */
[----:B0-----:R-:W-:-:S09]  /*0120*/  UISETP.GE.AND UP0, UPT, UR4, 0x1, UPT ;  /* 0x000000010400788c */ /* 0x001fd2000bf06270 */
[----:B-1----:R-:W-:Y:S05]  /*0130*/  BRA.U !UP0, `(.L_x_22) ;  /* 0x0000000908f47547 */ /* 0x002fea000b800000 */
[----:B------:R-:W-:Y:S01]  /*0140*/  USHF.R.U32.HI UR5, URZ, 0x1, UR4 ;  /* 0x00000001ff057899 */ /* 0x000fe20008011604 */
[----:B------:R-:W-:Y:S01]  /*0150*/  IMAD.MOV.U32 R0, RZ, RZ, RZ ;  /* 0x000000ffff007224 */ /* 0x000fe200078e00ff */
[----:B------:R-:W-:Y:S01]  /*0160*/  ULOP3.LUT UR4, UR4, 0x7ffffffc, URZ, 0xc0, !UPT ;  /* 0x7ffffffc04047892 */ /* 0x000fe2000f8ec0ff */
[----:B------:R-:W-:-:S03]  /*0170*/  CS2R R2, SRZ ;  /* 0x0000000000027805 */ /* 0x000fc6000001ff00 */
[----:B------:R-:W-:Y:S01]  /*0180*/  VIADD R6, R4, -UR5 ;  /* 0x8000000504067c36 */ /* 0x000fe20008000000 */
[----:B------:R-:W-:-:S03]  /*0190*/  UIADD3 UR6, UPT, UPT, -UR4, URZ, URZ ;  /* 0x000000ff04067290 */ /* 0x000fc6000fffe1ff */
[----:B------:R-:W-:Y:S01]  /*01a0*/  VIADD R7, R6, 0x3 ;  /* 0x0000000306077836 */ /* 0x000fe20000000000 */
[----:B------:R-:W-:-:S08]  /*01b0*/  UMOV UR4, URZ ;  /* 0x000000ff00047c82 */ /* 0x000fd00008000000 */
.L_x_28:
[----:B------:R-:W0:Y:S01]  /*01c0*/  LDC R10, c[0x0][0x398] ;  /* 0x0000e600ff0a7b82 */ /* 0x000e220000000800 */
[----:B------:R-:W1:Y:S01]  /*01d0*/  LDCU UR5, c[0x0][0x388] ;  /* 0x00007100ff0577ac */ /* 0x000e620008000800 */
[----:B------:R-:W-:Y:S01]  /*01e0*/  HFMA2 R19, -RZ, RZ, 0, 0 ;  /* 0x00000000ff137431 */ /* 0x000fe200000001ff */
[----:B0-----:R-:W-:Y:S02]  /*01f0*/  ISETP.GE.U32.AND P1, PT, R10, 0x4, PT ;  /* 0x000000040a00780c */ /* 0x001fe40003f26070 */
[----:B------:R-:W-:-:S04]  /*0200*/  SHF.R.U32.HI R8, RZ, 0x1, R10 ;  /* 0x00000001ff087819 */ /* 0x000fc8000001160a */
[----:B------:R-:W-:Y:S01]  /*0210*/  IADD3 R9, PT, PT, R5, UR4, -R8 ;  /* 0x0000000405097c10 */ /* 0x000fe2000fffe808 */
[----:B------:R-:W-:Y:S01]  /*0220*/  IMAD R8, R10, UR4, RZ ;  /* 0x000000040a087c24 */ /* 0x000fe2000f8e02ff */
[----:B------:R-:W-:Y:S02]  /*0230*/  UIADD3 UR4, UPT, UPT, UR4, 0x1, URZ ;  /* 0x0000000104047890 */ /* 0x000fe4000fffe0ff */
[----:B-1----:R-:W-:-:S04]  /*0240*/  ISETP.GE.AND P0, PT, R9, UR5, PT ;  /* 0x0000000509007c0c */ /* 0x002fc8000bf06270 */
[----:B------:R-:W-:Y:S02]  /*0250*/  ISETP.GT.AND P0, PT, R9, -0x1, !P0 ;  /* 0xffffffff0900780c */ /* 0x000fe40004704270 */
[----:B------:R-:W-:Y:S01]  /*0260*/  ISETP.NE.AND P5, PT, R10, UR4, PT ;  /* 0x000000040a007c0c */ /* 0x000fe2000bfa5270 */
[----:B------:R-:W-:-:S12]  /*0270*/  @!P1 BRA `(.L_x_23) ;  /* 0x0000000400649947 */ /* 0x000fd80003800000 */
[----:B------:R-:W0:Y:S01]  /*0280*/  LDC.64 R26, c[0x0][0x390] ;  /* 0x0000e400ff1a7b82 */ /* 0x000e220000000a00 */
[----:B------:R-:W-:Y:S01]  /*0290*/  LOP3.LUT R10, R10, 0x7ffffffc, RZ, 0xc0, !PT ;  /* 0x7ffffffc0a0a7812 */ /* 0x000fe200078ec0ff */
[----:B------:R-:W-:Y:S01]  /*02a0*/  IMAD.MOV.U32 R21, RZ, RZ, R7 ;  /* 0x000000ffff157224 */ /* 0x000fe200078e0007 */
[----:B------:R-:W1:Y:S01]  /*02b0*/  LDCU UR7, c[0x0][0x38c] ;  /* 0x00007180ff0777ac */ /* 0x000e620008000800 */
[----:B------:R-:W-:Y:S02]  /*02c0*/  IMAD.MOV.U32 R20, RZ, RZ, R8 ;  /* 0x000000ffff147224 */ /* 0x000fe400078e0008 */
[----:B------:R-:W-:Y:S01]  /*02d0*/  IMAD R11, R9, UR5, R6 ;  /* 0x00000005090b7c24 */ /* 0x000fe2000f8e0206 */
[----:B------:R-:W-:Y:S01]  /*02e0*/  UMOV UR5, UR6 ;  /* 0x0000000600057c82 */ /* 0x000fe20008000000 */
[----:B0-----:R-:W-:-:S03]  /*02f0*/  IMAD.WIDE.U32 R26, R8, 0x4, R26 ;  /* 0x00000004081a7825 */ /* 0x001fc600078e001a */
[----:B------:R-:W-:-:S05]  /*0300*/  IADD3 R25, P1, PT, R26, 0xc, RZ ;  /* 0x0000000c1a197810 */ /* 0x000fca0007f3e0ff */
[----:B-1----:R-:W-:-:S08]  /*0310*/  IMAD.X R26, RZ, RZ, R27, P1 ;  /* 0x000000ffff1a7224 */ /* 0x002fd000008e061b */
.L_x_24:
[----:B------:R-:W-:-:S05]  /*0320*/  VIADD R12, R21, 0xfffffffd ;  /* 0xfffffffd150c7836 */ /* 0x000fca0000000000 */
[----:B------:R-:W-:-:S04]  /*0330*/  ISETP.GE.AND P3, PT, R12, UR7, PT ;  /* 0x000000070c007c0c */ /* 0x000fc8000bf66270 */
[----:B------:R-:W-:Y:S02]  /*0340*/  ISETP.GT.AND P3, PT, R12, -0x1, !P3 ;  /* 0xffffffff0c00780c */ /* 0x000fe40005f64270 */
[----:B------:R-:W-:Y:S02]  /*0350*/  IADD3 R12, PT, PT, R21, -0x2, RZ ;  /* 0xfffffffe150c7810 */ /* 0x000fe40007ffe0ff */
[----:B------:R-:W-:Y:S02]  /*0360*/  PLOP3.LUT P3, PT, P0, P3, PT, 0x80, 0x8 ;  /* 0x000000000008781c */ /* 0x000fe40000767070 */
[----:B------:R-:W-:-:S04]  /*0370*/  ISETP.GE.AND P2, PT, R12, UR7, PT ;  /* 0x000000070c007c0c */ /* 0x000fc8000bf46270 */
[----:B------:R-:W-:-:S04]  /*0380*/  ISETP.GT.AND P2, PT, R12, -0x1, !P2 ;  /* 0xffffffff0c00780c */ /* 0x000fc80005744270 */
[----:B------:R-:W-:-:S03]  /*0390*/  PLOP3.LUT P2, PT, P0, P2, PT, 0x80, 0x8 ;  /* 0x000000000008781c */ /* 0x000fc60000745070 */
[----:B------:R-:W0:Y:S08]  /*03a0*/  @P3 LDC.64 R14, c[0x0][0x380] ;  /* 0x0000e000ff0e3b82 */ /* 0x000e300000000a00 */
[----:B------:R-:W1:Y:S08]  /*03b0*/  @P3 LDC.64 R18, c[0x0][0x390] ;  /* 0x0000e400ff123b82 */ /* 0x000e700000000a00 */
[----:B------:R-:W2:Y:S01]  /*03c0*/  @P2 LDC.64 R12, c[0x0][0x380] ;  /* 0x0000e000ff0c2b82 */ /* 0x000ea20000000a00 */
[----:B0-----:R-:W-:-:S05]  /*03d0*/  @P3 IMAD.WIDE.U32 R14, R11, 0x3, R14 ;  /* 0x000000030b0e3825 */ /* 0x001fca00078e000e */
[----:B------:R-:W3:Y:S01]  /*03e0*/  @P3 LDG.E.U8 R17, desc[UR8][R14.64] ;  /* 0x000000080e113981 */ /* 0x000ee2000c1e1100 */
[----:B-1----:R-:W-:-:S03]  /*03f0*/  @P3 IMAD.WIDE.U32 R18, R20, 0x4, R18 ;  /* 0x0000000414123825 */ /* 0x002fc600078e0012 */
[----:B------:R-:W4:Y:S04]  /*0400*/  @P3 LDG.E.U8 R16, desc[UR8][R14.64+0x1] ;  /* 0x000001080e103981 */ /* 0x000f28000c1e1100 */
[----:B------:R-:W5:Y:S01]  /*0410*/  @P3 LDG.E R23, desc[UR8][R18.64] ;  /* 0x0000000812173981 */ /* 0x000f62000c1e1900 */
[----:B------:R-:W-:-:S03]  /*0420*/  @P2 VIADD R27, R11, 0x1 ;  /* 0x000000010b1b2836 */ /* 0x000fc60000000000 */
[----:B------:R0:W5:Y:S01]  /*0430*/  @P3 LDG.E.U8 R22, desc[UR8][R14.64+0x2] ;  /* 0x000002080e163981 */ /* 0x000162000c1e1100 */
[----:B--2---:R-:W-:-:S05]  /*0440*/  @P2 IMAD.WIDE.U32 R12, R27, 0x3, R12 ;  /* 0x000000031b0c2825 */ /* 0x004fca00078e000c */
[----:B------:R-:W2:Y:S01]  /*0450*/  @P2 LDG.E.U8 R24, desc[UR8][R12.64] ;  /* 0x000000080c182981 */ /* 0x000ea2000c1e1100 */
[----:B0-----:R-:W-:Y:S02]  /*0460*/  IMAD.MOV.U32 R14, RZ, RZ, R25 ;  /* 0x000000ffff0e7224 */ /* 0x001fe400078e0019 */
[----:B------:R-:W-:Y:S01]  /*0470*/  IMAD.MOV.U32 R15, RZ, RZ, R26 ;  /* 0x000000ffff0f7224 */ /* 0x000fe200078e001a */
[----:B------:R-:W-:Y:S01]  /*0480*/  IADD3 R27, PT, PT, R21, -0x1, RZ ;  /* 0xffffffff151b7810 */ /* 0x000fe20007ffe0ff */
[----:B------:R-:W2:Y:S04]  /*0490*/  @P2 LDG.E.U8 R26, desc[UR8][R12.64+0x1] ;  /* 0x000001080c1a2981 */ /* 0x000ea8000c1e1100 */
[----:B------:R-:W2:Y:S01]  /*04a0*/  @P2 LDG.E R25, desc[UR8][R14.64+-0x8] ;  /* 0xfffff8080e192981 */ /* 0x000ea2000c1e1900 */
[----:B------:R-:W-:-:S02]  /*04b0*/  ISETP.GE.AND P1, PT, R27, UR7, PT ;  /* 0x000000071b007c0c */ /* 0x000fc4000bf26270 */
[----:B------:R-:W-:Y:S02]  /*04c0*/  ISETP.GE.AND P4, PT, R21, UR7, PT ;  /* 0x0000000715007c0c */ /* 0x000fe4000bf86270 */
[----:B------:R-:W-:Y:S01]  /*04d0*/  ISETP.GT.AND P1, PT, R27, -0x1, !P1 ;  /* 0xffffffff1b00780c */ /* 0x000fe20004f24270 */
[----:B------:R-:W2:Y:S01]  /*04e0*/  @P2 LDG.E.U8 R12, desc[UR8][R12.64+0x2] ;  /* 0x000002080c0c2981 */ /* 0x000ea2000c1e1100 */
[----:B------:R-:W-:Y:S02]  /*04f0*/  ISETP.GT.AND P4, PT, R21, -0x1, !P4 ;  /* 0xffffffff1500780c */ /* 0x000fe40006784270 */
[----:B------:R-:W-:Y:S02]  /*0500*/  PLOP3.LUT P1, PT, P0, P1, PT, 0x80, 0x8 ;  /* 0x000000000008781c */ /* 0x000fe40000723070 */
[----:B------:R-:W-:-:S11]  /*0510*/  PLOP3.LUT P4, PT, P0, P4, PT, 0x80, 0x8 ;  /* 0x000000000008781c */ /* 0x000fd60000789070 */
[----:B------:R-:W-:Y:S01]  /*0520*/  @P1 VIADD R27, R11, 0x2 ;  /* 0x000000020b1b1836 */ /* 0x000fe20000000000 */
[----:B------:R-:W2:Y:S01]  /*0530*/  @P1 LDG.E R13, desc[UR8][R14.64+-0x4] ;  /* 0xfffffc080e0d1981 */ /* 0x000ea2000c1e1900 */
[----:B---3--:R-:W-:Y:S02]  /*0540*/  @P3 I2FP.F32.U32 R18, R17 ;  /* 0x0000001100123245 */ /* 0x008fe40000201000 */
[----:B----4-:R-:W-:Y:S02]  /*0550*/  @P3 I2FP.F32.U32 R19, R16 ;  /* 0x0000001000133245 */ /* 0x010fe40000201000 */
[----:B------:R-:W0:Y:S01]  /*0560*/  @P1 LDC.64 R16, c[0x0][0x380] ;  /* 0x0000e000ff101b82 */ /* 0x000e220000000a00 */
[C---:B-----5:R-:W-:Y:S02]  /*0570*/  @P3 FFMA R3, R23.reuse, R18, R3 ;  /* 0x0000001217033223 */ /* 0x060fe40000000003 */
[----:B------:R-:W-:-:S05]  /*0580*/  @P3 FFMA R2, R23, R19, R2 ;  /* 0x0000001317023223 */ /* 0x000fca0000000002 */
[----:B------:R-:W1:Y:S01]  /*0590*/  @P4 LDC.64 R18, c[0x0][0x380] ;  /* 0x0000e000ff124b82 */ /* 0x000e620000000a00 */
[----:B------:R-:W-:Y:S02]  /*05a0*/  @P3 I2FP.F32.U32 R22, R22 ;  /* 0x0000001600163245 */ /* 0x000fe40000201000 */
[----:B--2---:R-:W-:-:S03]  /*05b0*/  @P2 I2FP.F32.U32 R28, R24 ;  /* 0x00000018001c2245 */ /* 0x004fc60000201000 */
[----:B------:R-:W-:Y:S01]  /*05c0*/  @P3 FFMA R0, R23, R22, R0 ;  /* 0x0000001617003223 */ /* 0x000fe20000000000 */
[----:B0-----:R-:W-:-:S04]  /*05d0*/  @P1 IMAD.WIDE.U32 R16, R27, 0x3, R16 ;  /* 0x000000031b101825 */ /* 0x001fc800078e0010 */
[----:B------:R-:W-:Y:S01]  /*05e0*/  @P4 VIADD R27, R11, 0x3 ;  /* 0x000000030b1b4836 */ /* 0x000fe20000000000 */
[----:B------:R-:W2:Y:S03]  /*05f0*/  @P1 LDG.E.U8 R22, desc[UR8][R16.64] ;  /* 0x0000000810161981 */ /* 0x000ea6000c1e1100 */
[----:B-1----:R-:W-:Y:S01]  /*0600*/  @P4 IMAD.WIDE.U32 R18, R27, 0x3, R18 ;  /* 0x000000031b124825 */ /* 0x002fe200078e0012 */
[----:B------:R-:W3:Y:S03]  /*0610*/  @P1 LDG.E.U8 R23, desc[UR8][R16.64+0x1] ;  /* 0x0000010810171981 */ /* 0x000ee6000c1e1100 */
[----:B------:R-:W-:Y:S01]  /*0620*/  @P2 FFMA R3, R25, R28, R3 ;  /* 0x0000001c19032223 */ /* 0x000fe20000000003 */
[----:B------:R-:W4:Y:S04]  /*0630*/  @P1 LDG.E.U8 R24, desc[UR8][R16.64+0x2] ;  /* 0x0000020810181981 */ /* 0x000f28000c1e1100 */
[----:B------:R-:W5:Y:S04]  /*0640*/  @P4 LDG.E.U8 R27, desc[UR8][R18.64] ;  /* 0x00000008121b4981 */ /* 0x000f68000c1e1100 */
[----:B------:R-:W5:Y:S04]  /*0650*/  @P4 LDG.E.U8 R28, desc[UR8][R18.64+0x1] ;  /* 0x00000108121c4981 */ /* 0x000f68000c1e1100 */
[----:B------:R-:W5:Y:S04]  /*0660*/  @P4 LDG.E.U8 R29, desc[UR8][R18.64+0x2] ;  /* 0x00000208121d4981 */ /* 0x000f68000c1e1100 */
[----:B------:R0:W5:Y:S01]  /*0670*/  @P4 LDG.E R16, desc[UR8][R14.64] ;  /* 0x000000080e104981 */ /* 0x000162000c1e1900 */
[----:B------:R-:W-:-:S02]  /*0680*/  @P2 I2FP.F32.U32 R26, R26 ;  /* 0x0000001a001a2245 */ /* 0x000fc40000201000 */
[----:B------:R-:W-:Y:S01]  /*0690*/  @P2 I2FP.F32.U32 R12, R12 ;  /* 0x0000000c000c2245 */ /* 0x000fe20000201000 */
[----:B------:R-:W-:Y:S02]  /*06a0*/  UIADD3 UR5, UPT, UPT, UR5, 0x4, URZ ;  /* 0x0000000405057890 */ /* 0x000fe4000fffe0ff */
[C---:B------:R-:W-:Y:S02]  /*06b0*/  @P2 FFMA R2, R25.reuse, R26, R2 ;  /* 0x0000001a19022223 */ /* 0x040fe40000000002 */
[----:B------:R-:W-:Y:S01]  /*06c0*/  @P2 FFMA R0, R25, R12, R0 ;  /* 0x0000000c19002223 */ /* 0x000fe20000000000 */
[----:B------:R-:W-:Y:S01]  /*06d0*/  IADD3 R25, P2, PT, R14, 0x10, RZ ;  /* 0x000000100e197810 */ /* 0x000fe20007f5e0ff */
[----:B------:R-:W-:-:S04]  /*06e0*/  UISETP.NE.AND UP0, UPT, UR5, URZ, UPT ;  /* 0x000000ff0500728c */ /* 0x000fc8000bf05270 */
[----:B------:R-:W-:Y:S01]  /*06f0*/  IMAD.X R26, RZ, RZ, R15, P2 ;  /* 0x000000ffff1a7224 */ /* 0x000fe200010e060f */
[----:B------:R-:W-:Y:S01]  /*0700*/  IADD3 R21, PT, PT, R21, 0x4, RZ ;  /* 0x0000000415157810 */ /* 0x000fe20007ffe0ff */
[----:B------:R-:W-:Y:S02]  /*0710*/  VIADD R20, R20, 0x4 ;  /* 0x0000000414147836 */ /* 0x000fe40000000000 */
[----:B------:R-:W-:Y:S01]  /*0720*/  VIADD R11, R11, 0x4 ;  /* 0x000000040b0b7836 */ /* 0x000fe20000000000 */
[----:B--2---:R-:W-:Y:S02]  /*0730*/  @P1 I2FP.F32.U32 R22, R22 ;  /* 0x0000001600161245 */ /* 0x004fe40000201000 */
[----:B---3--:R-:W-:Y:S02]  /*0740*/  @P1 I2FP.F32.U32 R23, R23 ;  /* 0x0000001700171245 */ /* 0x008fe40000201000 */
[----:B----4-:R-:W-:Y:S01]  /*0750*/  @P1 I2FP.F32.U32 R24, R24 ;  /* 0x0000001800181245 */ /* 0x010fe20000201000 */
[----:B------:R-:W-:-:S02]  /*0760*/  @P1 FFMA R3, R13, R22, R3 ;  /* 0x000000160d031223 */ /* 0x000fc40000000003 */
[C---:B------:R-:W-:Y:S01]  /*0770*/  @P1 FFMA R2, R13.reuse, R23, R2 ;  /* 0x000000170d021223 */ /* 0x040fe20000000002 */
[----:B-----5:R-:W-:Y:S01]  /*0780*/  @P4 I2FP.F32.U32 R27, R27 ;  /* 0x0000001b001b4245 */ /* 0x020fe20000201000 */
[----:B------:R-:W-:Y:S01]  /*0790*/  @P1 FFMA R0, R13, R24, R0 ;  /* 0x000000180d001223 */ /* 0x000fe20000000000 */
[----:B0-----:R-:W-:Y:S02]  /*07a0*/  @P4 I2FP.F32.U32 R15, R28 ;  /* 0x0000001c000f4245 */ /* 0x001fe40000201000 */
[----:B------:R-:W-:Y:S01]  /*07b0*/  @P4 I2FP.F32.U32 R29, R29 ;  /* 0x0000001d001d4245 */ /* 0x000fe20000201000 */
[C---:B------:R-:W-:Y:S02]  /*07c0*/  @P4 FFMA R3, R16.reuse, R27, R3 ;  /* 0x0000001b10034223 */ /* 0x040fe40000000003 */
[C---:B------:R-:W-:Y:S02]  /*07d0*/  @P4 FFMA R2, R16.reuse, R15, R2 ;  /* 0x0000000f10024223 */ /* 0x040fe40000000002 */
[----:B------:R-:W-:Y:S01]  /*07e0*/  @P4 FFMA R0, R16, R29, R0 ;  /* 0x0000001d10004223 */ /* 0x000fe20000000000 */
[----:B------:R-:W-:Y:S06]  /*07f0*/  BRA.U UP0, `(.L_x_24) ;  /* 0xfffffff900c87547 */ /* 0x000fec000b83ffff */
[----:B------:R-:W-:-:S07]  /*0800*/  IMAD.MOV.U32 R19, RZ, RZ, R10 ;  /* 0x000000ffff137224 */ /* 0x000fce00078e000a */
.L_x_23:
[----:B------:R-:W0:Y:S02]  /*0810*/  LDCU UR5, c[0x0][0x398] ;  /* 0x00007300ff0577ac */ /* 0x000e240008000800 */
[----:B0-----:R-:W-:-:S09]  /*0820*/  ULOP3.LUT UP0, UR7, UR5, 0x3, URZ, 0xc0, !UPT ;  /* 0x0000000305077892 */ /* 0x001fd2000f80c0ff */
[----:B------:R-:W-:Y:S05]  /*0830*/  BRA.U !UP0, `(.L_x_25) ;  /* 0x0000000508307547 */ /* 0x000fea000b800000 */
[----:B------:R-:W-:Y:S02]  /*0840*/  UISETP.NE.AND UP0, UPT, UR7, 0x1, UPT ;  /* 0x000000010700788c */ /* 0x000fe4000bf05270 */
[----:B------:R-:W-:-:S04]  /*0850*/  ULOP3.LUT UR5, UR5, 0x1, URZ, 0xc0, !UPT ;  /* 0x0000000105057892 */ /* 0x000fc8000f8ec0ff */
[----:B------:R-:W-:-:S03]  /*0860*/  UISETP.NE.U32.AND UP1, UPT, UR5, 0x1, UPT ;  /* 0x000000010500788c */ /* 0x000fc6000bf25070 */
[----:B------:R-:W-:Y:S08]  /*0870*/  BRA.U !UP0, `(.L_x_26) ;  /* 0x0000000108b87547 */ /* 0x000ff0000b800000 */
[----:B------:R-:W0:Y:S01]  /*0880*/  LDCU UR5, c[0x0][0x38c] ;  /* 0x00007180ff0577ac */ /* 0x000e220008000800 */
[----:B------:R-:W-:-:S05]  /*0890*/  IADD3 R18, PT, PT, R6, R19, RZ ;  /* 0x0000001306127210 */ /* 0x000fca0007ffe0ff */
[C---:B------:R-:W-:Y:S01]  /*08a0*/  VIADD R20, R18.reuse, 0x1 ;  /* 0x0000000112147836 */ /* 0x040fe20000000000 */
[----:B0-----:R-:W-:-:S04]  /*08b0*/  ISETP.GE.AND P1, PT, R18, UR5, PT ;  /* 0x0000000512007c0c */ /* 0x001fc8000bf26270 */
[----:B------:R-:W-:Y:S02]  /*08c0*/  ISETP.GE.AND P2, PT, R20, UR5, PT ;  /* 0x0000000514007c0c */ /* 0x000fe4000bf46270 */
[----:B------:R-:W-:Y:S02]  /*08d0*/  ISETP.GT.AND P1, PT, R18, -0x1, !P1 ;  /* 0xffffffff1200780c */ /* 0x000fe40004f24270 */
[----:B------:R-:W-:Y:S02]  /*08e0*/  ISETP.GT.AND P2, PT, R20, -0x1, !P2 ;  /* 0xffffffff1400780c */ /* 0x000fe40005744270 */
[----:B------:R-:W-:Y:S02]  /*08f0*/  PLOP3.LUT P1, PT, P0, P1, PT, 0x80, 0x8 ;  /* 0x000000000008781c */ /* 0x000fe40000723070 */
[----:B------:R-:W-:-:S11]  /*0900*/  PLOP3.LUT P2, PT, P0, P2, PT, 0x80, 0x8 ;  /* 0x000000000008781c */ /* 0x000fd60000745070 */
[----:B------:R-:W0:Y:S01]  /*0910*/  @P1 LDC R21, c[0x0][0x388] ;  /* 0x0000e200ff151b82 */ /* 0x000e220000000800 */
[----:B------:R-:W-:-:S07]  /*0920*/  @P1 IMAD.IADD R23, R8, 0x1, R19 ;  /* 0x0000000108171824 */ /* 0x000fce00078e0213 */
[----:B------:R-:W1:Y:S08]  /*0930*/  @P1 LDC.64 R10, c[0x0][0x380] ;  /* 0x0000e000ff0a1b82 */ /* 0x000e700000000a00 */
[----:B------:R-:W2:Y:S08]  /*0940*/  @P2 LDC R22, c[0x0][0x388] ;  /* 0x0000e200ff162b82 */ /* 0x000eb00000000800 */
[----:B------:R-:W3:Y:S01]  /*0950*/  @P1 LDC.64 R14, c[0x0][0x390] ;  /* 0x0000e400ff0e1b82 */ /* 0x000ee20000000a00 */
[----:B0-----:R-:W-:Y:S01]  /*0960*/  @P1 IMAD R21, R9, R21, R18 ;  /* 0x0000001509151224 */ /* 0x001fe200078e0212 */
[----:B------:R-:W-:-:S06]  /*0970*/  @P2 IADD3 R18, P3, PT, R8, R19, RZ ;  /* 0x0000001308122210 */ /* 0x000fcc0007f7e0ff */
[----:B------:R-:W0:Y:S01]  /*0980*/  @P2 LDC.64 R16, c[0x0][0x380] ;  /* 0x0000e000ff102b82 */ /* 0x000e220000000a00 */
[----:B-1----:R-:W-:-:S07]  /*0990*/  @P1 IMAD.WIDE.U32 R10, R21, 0x3, R10 ;  /* 0x00000003150a1825 */ /* 0x002fce00078e000a */
[----:B------:R-:W1:Y:S01]  /*09a0*/  @P2 LDC.64 R12, c[0x0][0x390] ;  /* 0x0000e400ff0c2b82 */ /* 0x000e620000000a00 */
[----:B--2---:R-:W-:Y:S02]  /*09b0*/  @P2 IMAD R21, R9, R22, R20 ;  /* 0x0000001609152224 */ /* 0x004fe400078e0214 */
[----:B------:R-:W2:Y:S04]  /*09c0*/  @P1 LDG.E.U8 R20, desc[UR8][R10.64+0x1] ;  /* 0x000001080a141981 */ /* 0x000ea8000c1e1100 */
[----:B------:R-:W4:Y:S01]  /*09d0*/  @P1 LDG.E.U8 R22, desc[UR8][R10.64+0x2] ;  /* 0x000002080a161981 */ /* 0x000f22000c1e1100 */
[----:B---3--:R-:W-:-:S04]  /*09e0*/  @P1 IMAD.WIDE.U32 R14, R23, 0x4, R14 ;  /* 0x00000004170e1825 */ /* 0x008fc800078e000e */
[----:B------:R-:W-:Y:S02]  /*09f0*/  @P2 IMAD.X R23, RZ, RZ, RZ, P3 ;  /* 0x000000ffff172224 */ /* 0x000fe400018e06ff */
[----:B------:R-:W3:Y:S01]  /*0a00*/  @P1 LDG.E R15, desc[UR8][R14.64] ;  /* 0x000000080e0f1981 */ /* 0x000ee2000c1e1900 */
[----:B0-----:R-:W-:-:S03]  /*0a10*/  @P2 IMAD.WIDE.U32 R16, R21, 0x3, R16 ;  /* 0x0000000315102825 */ /* 0x001fc600078e0010 */
[----:B------:R-:W5:Y:S04]  /*0a20*/  @P1 LDG.E.U8 R21, desc[UR8][R10.64] ;  /* 0x000000080a151981 */ /* 0x000f68000c1e1100 */
[----:B------:R-:W3:Y:S01]  /*0a30*/  @P2 LDG.E.U8 R24, desc[UR8][R16.64+0x1] ;  /* 0x0000010810182981 */ /* 0x000ee2000c1e1100 */
[----:B-1----:R-:W-:-:S03]  /*0a40*/  @P2 LEA R12, P3, R18, R12, 0x2 ;  /* 0x0000000c120c2211 */ /* 0x002fc600078610ff */
[----:B------:R-:W3:Y:S01]  /*0a50*/  @P2 LDG.E.U8 R25, desc[UR8][R16.64+0x2] ;  /* 0x0000020810192981 */ /* 0x000ee2000c1e1100 */
[----:B------:R-:W-:-:S03]  /*0a60*/  @P2 LEA.HI.X R13, R18, R13, R23, 0x2, P3 ;  /* 0x0000000d120d2211 */ /* 0x000fc600018f1417 */
[----:B------:R-:W3:Y:S04]  /*0a70*/  @P2 LDG.E.U8 R23, desc[UR8][R16.64] ;  /* 0x0000000810172981 */ /* 0x000ee8000c1e1100 */
[----:B------:R-:W3:Y:S01]  /*0a80*/  @P2 LDG.E R12, desc[UR8][R12.64+0x4] ;  /* 0x000004080c0c2981 */ /* 0x000ee2000c1e1900 */
[----:B------:R-:W-:Y:S02]  /*0a90*/  IADD3 R19, PT, PT, R19, 0x2, RZ ;  /* 0x0000000213137810 */ /* 0x000fe40007ffe0ff */
[----:B----4-:R-:W-:Y:S02]  /*0aa0*/  @P1 I2FP.F32.U32 R22, R22 ;  /* 0x0000001600161245 */ /* 0x010fe40000201000 */
[----:B-----5:R-:W-:Y:S02]  /*0ab0*/  @P1 I2FP.F32.U32 R18, R21 ;  /* 0x0000001500121245 */ /* 0x020fe40000201000 */
[----:B--2---:R-:W-:Y:S01]  /*0ac0*/  @P1 I2FP.F32.U32 R21, R20 ;  /* 0x0000001400151245 */ /* 0x004fe20000201000 */
[C---:B---3--:R-:W-:Y:S01]  /*0ad0*/  @P1 FFMA R0, R15.reuse, R22, R0 ;  /* 0x000000160f001223 */ /* 0x048fe20000000000 */
[----:B------:R-:W-:Y:S01]  /*0ae0*/  @P2 I2FP.F32.U32 R11, R24 ;  /* 0x00000018000b2245 */ /* 0x000fe20000201000 */
[----:B------:R-:W-:-:S02]  /*0af0*/  @P1 FFMA R3, R15, R18, R3 ;  /* 0x000000120f031223 */ /* 0x000fc40000000003 */
[----:B------:R-:W-:Y:S01]  /*0b00*/  @P1 FFMA R2, R15, R21, R2 ;  /* 0x000000150f021223 */ /* 0x000fe20000000002 */
[----:B------:R-:W-:Y:S02]  /*0b10*/  @P2 I2FP.F32.U32 R25, R25 ;  /* 0x0000001900192245 */ /* 0x000fe40000201000 */
[----:B------:R-:W-:Y:S01]  /*0b20*/  @P2 I2FP.F32.U32 R23, R23 ;  /* 0x0000001700172245 */ /* 0x000fe20000201000 */
[----:B------:R-:W-:-:S04]  /*0b30*/  @P2 FFMA R2, R12, R11, R2 ;  /* 0x0000000b0c022223 */ /* 0x000fc80000000002 */
[C---:B------:R-:W-:Y:S01]  /*0b40*/  @P2 FFMA R3, R12.reuse, R23, R3 ;  /* 0x000000170c032223 */ /* 0x040fe20000000003 */
[----:B------:R-:W-:-:S07]  /*0b50*/  @P2 FFMA R0, R12, R25, R0 ;  /* 0x000000190c002223 */ /* 0x000fce0000000000 */
.L_x_26:
[----:B------:R-:W-:Y:S05]  /*0b60*/  BRA.U UP1, `(.L_x_25) ;  /* 0x0000000101647547 */ /* 0x000fea000b800000 */
[----:B------:R-:W0:Y:S01]  /*0b70*/  LDCU UR5, c[0x0][0x38c] ;  /* 0x00007180ff0577ac */ /* 0x000e220008000800 */
[----:B------:R-:W-:Y:S01]  /*0b80*/  IMAD.IADD R14, R6, 0x1, R19 ;  /* 0x00000001060e7824 */ /* 0x000fe200078e0213 */
[----:B------:R-:W-:Y:S04]  /*0b90*/  BSSY.RECONVERGENT B0, `(.L_x_25) ;  /* 0x0000016000007945 */ /* 0x000fe80003800200 */
[----:B0-----:R-:W-:-:S04]  /*0ba0*/  ISETP.GE.AND P1, PT, R14, UR5, PT ;  /* 0x000000050e007c0c */ /* 0x001fc8000bf26270 */
[----:B------:R-:W-:-:S04]  /*0bb0*/  ISETP.GT.AND P1, PT, R14, -0x1, !P1 ;  /* 0xffffffff0e00780c */ /* 0x000fc80004f24270 */
[----:B------:R-:W-:-:S13]  /*0bc0*/  PLOP3.LUT P1, PT, P0, P1, PT, 0x80, 0x8 ;  /* 0x000000000008781c */ /* 0x000fda0000723070 */
[----:B------:R-:W-:Y:S05]  /*0bd0*/  @!P1 BRA `(.L_x_27) ;  /* 0x0000000000449947 */ /* 0x000fea0003800000 */
[----:B------:R-:W0:Y:S01]  /*0be0*/  LDC.64 R12, c[0x0][0x380] ;  /* 0x0000e000ff0c7b82 */ /* 0x000e220000000a00 */
[----:B------:R-:W1:Y:S01]  /*0bf0*/  LDCU UR5, c[0x0][0x388] ;  /* 0x00007100ff0577ac */ /* 0x000e620008000800 */
[----:B------:R-:W-:-:S06]  /*0c00*/  IMAD.IADD R19, R8, 0x1, R19 ;  /* 0x0000000108137824 */ /* 0x000fcc00078e0213 */
[----:B------:R-:W2:Y:S01]  /*0c10*/  LDC.64 R10, c[0x0][0x390] ;  /* 0x0000e400ff0a7b82 */ /* 0x000ea20000000a00 */
[----:B-1----:R-:W-:-:S04]  /*0c20*/  IMAD R9, R9, UR5, R14 ;  /* 0x0000000509097c24 */ /* 0x002fc8000f8e020e */
[----:B0-----:R-:W-:-:S05]  /*0c30*/  IMAD.WIDE.U32 R12, R9, 0x3, R12 ;  /* 0x00000003090c7825 */ /* 0x001fca00078e000c */
[----:B------:R-:W3:Y:S01]  /*0c40*/  LDG.E.U8 R8, desc[UR8][R12.64] ;  /* 0x000000080c087981 */ /* 0x000ee2000c1e1100 */
[----:B--2---:R-:W-:-:S03]  /*0c50*/  IMAD.WIDE.U32 R10, R19, 0x4, R10 ;  /* 0x00000004130a7825 */ /* 0x004fc600078e000a */
[----:B------:R-:W2:Y:S04]  /*0c60*/  LDG.E.U8 R9, desc[UR8][R12.64+0x1] ;  /* 0x000001080c097981 */ /* 0x000ea8000c1e1100 */
[----:B------:R-:W4:Y:S04]  /*0c70*/  LDG.E.U8 R14, desc[UR8][R12.64+0x2] ;  /* 0x000002080c0e7981 */ /* 0x000f28000c1e1100 */
[----:B------:R-:W5:Y:S01]  /*0c80*/  LDG.E R10, desc[UR8][R10.64] ;  /* 0x000000080a0a7981 */ /* 0x000f62000c1e1900 */
[----:B---3--:R-:W-:Y:S02]  /*0c90*/  I2FP.F32.U32 R8, R8 ;  /* 0x0000000800087245 */ /* 0x008fe40000201000 */
[----:B--2---:R-:W-:-:S02]  /*0ca0*/  I2FP.F32.U32 R9, R9 ;  /* 0x0000000900097245 */ /* 0x004fc40000201000 */
[----:B----4-:R-:W-:Y:S01]  /*0cb0*/  I2FP.F32.U32 R15, R14 ;  /* 0x0000000e000f7245 */ /* 0x010fe20000201000 */
[C---:B-----5:R-:W-:Y:S02]  /*0cc0*/  FFMA R3, R10.reuse, R8, R3 ;  /* 0x000000080a037223 */ /* 0x060fe40000000003 */
[C---:B------:R-:W-:Y:S02]  /*0cd0*/  FFMA R2, R10.reuse, R9, R2 ;  /* 0x000000090a027223 */ /* 0x040fe40000000002 */
[----:B------:R-:W-:-:S07]  /*0ce0*/  FFMA R0, R10, R15, R0 ;  /* 0x0000000f0a007223 */ /* 0x000fce0000000000 */
.L_x_27:
[----:B------:R-:W-:Y:S05]  /*0cf0*/  BSYNC.RECONVERGENT B0 ;  /* 0x0000000000007941 */ /* 0x000fea0003800200 */
.L_x_25:
[----:B------:R-:W-:Y:S05]  /*0d00*/  @P5 BRA `(.L_x_28) ;  /* 0xfffffff4002c5947 */ /* 0x000fea000383ffff */
.L_x_22:
[----:B------:R-:W0:Y:S01]  /*0d10*/  LDC.64 R6, c[0x0][0x3a0] ;  /* 0x0000e800ff067b82 */ /* 0x000e220000000a00 */
[----:B------:R-:W1:Y:S01]  /*0d20*/  LDCU UR5, c[0x0][0x388] ;  /* 0x00007100ff0577ac */ /* 0x000e620008000800 */
[----:B------:R-:W2:Y:S08]  /*0d30*/  F2I.U32.TRUNC.NTZ R3, R3 ;  /* 0x0000000300037305 */ /* 0x000eb0000020f000 */
[----:B------:R-:W3:Y:S08]  /*0d40*/  F2I.U32.TRUNC.NTZ R9, R2 ;  /* 0x0000000200097305 */ /* 0x000ef0000020f000 */
[----:B------:R-:W4:Y:S01]  /*0d50*/  F2I.U32.TRUNC.NTZ R11, R0 ;  /* 0x00000000000b7305 */ /* 0x000f22000020f000 */
[----:B-1----:R-:W-:-:S04]  /*0d60*/  IMAD R5, R5, UR5, R4 ;  /* 0x0000000505057c24 */ /* 0x002fc8000f8e0204 */
[----:B0-----:R-:W-:-:S05]  /*0d70*/  IMAD.WIDE.U32 R4, R5, 0x3, R6 ;  /* 0x0000000305047825 */ /* 0x001fca00078e0006 */
[----:B--2---:R-:W-:Y:S04]  /*0d80*/  STG.E.U8 desc[UR8][R4.64], R3 ;  /* 0x0000000304007986 */ /* 0x004fe8000c101108 */
[----:B---3--:R-:W-:Y:S04]  /*0d90*/  STG.E.U8 desc[UR8][R4.64+0x1], R9 ;  /* 0x0000010904007986 */ /* 0x008fe8000c101108 */
[----:B----4-:R-:W-:Y:S01]  /*0da0*/  STG.E.U8 desc[UR8][R4.64+0x2], R11 ;  /* 0x0000020b04007986 */ /* 0x010fe2000c101108 */
[----:B------:R-:W-:Y:S05]  /*0db0*/  EXIT ;  /* 0x000000000000794d */ /* 0x000fea0003800000 */
.L_x_29:
        /* <DEDUP_REMOVED lines=12> */
.L_x_32:


//--------------------- .nv.shared._Z14blurImgKernel3P6uchar3iiiS0_ --------------------------
	.section	.nv.shared._Z14blurImgKernel3P6uchar3iiiS0_,"aw",@nobits
	.sectionflags	@""
	.align	16
	.zero		1024


//--------------------- .nv.shared.reserved.0     --------------------------
	.section	.nv.shared.reserved.0,"aw",@nobits
	.weak		__nv_reservedSMEM_offset_0_alias
	.size		__nv_reservedSMEM_offset_0_alias, 0, 64
	.other		__nv_reservedSMEM_offset_0_alias,@"STO_CUDA_RESERVED_SHARED STV_DEFAULT"
__nv_reservedSMEM_offset_0_alias:
	.zero		0
	.zero		64


//--------------------- .nv.shared._Z14blurImgKernel2P6uchar3iiPfiS0_ --------------------------
	.section	.nv.shared._Z14blurImgKernel2P6uchar3iiPfiS0_,"aw",@nobits
	.sectionflags	@""
	.align	16
	.zero		1024


//--------------------- .nv.shared._Z14blurImgKernel1P6uchar3iiPfiS0_ --------------------------
	.section	.nv.shared._Z14blurImgKernel1P6uchar3iiPfiS0_,"aw",@nobits
	.sectionflags	@""
	.align	16
	.zero		1024


//--------------------- .nv.constant0._Z14blurImgKernel3P6uchar3iiiS0_ --------------------------
	.section	.nv.constant0._Z14blurImgKernel3P6uchar3iiiS0_,"a",@progbits
	.sectionflags	@""
	.align	4
.nv.constant0._Z14blurImgKernel3P6uchar3iiiS0_:
	.zero		928


//--------------------- .nv.constant0._Z14blurImgKernel2P6uchar3iiPfiS0_ --------------------------
	.section	.nv.constant0._Z14blurImgKernel2P6uchar3iiPfiS0_,"a",@progbits
	.sectionflags	@""
	.align	4
.nv.constant0._Z14blurImgKernel2P6uchar3iiPfiS0_:
	.zero		936


//--------------------- .nv.constant0._Z14blurImgKernel1P6uchar3iiPfiS0_ --------------------------
	.section	.nv.constant0._Z14blurImgKernel1P6uchar3iiPfiS0_,"a",@progbits
	.sectionflags	@""
	.align	4
.nv.constant0._Z14blurImgKernel1P6uchar3iiPfiS0_:
	.zero		936


//--------------------- SYMBOLS --------------------------

	.type		.nv.reservedSmem.offset0,@object
	.size		.nv.reservedSmem.offset0,0x4
	.type		.nv.reservedSmem.cap,@object
	.size		.nv.reservedSmem.cap,0x4
